//
// Generated by NVIDIA NVVM Compiler
//
// Compiler Build ID: CL-36424714
// Cuda compilation tools, release 13.0, V13.0.88
// Based on NVVM 20.0.0
//

.version 9.0
.target sm_100
.address_size 64

	// .globl	_Z33__kernel_fused_softmax_warp_levelPfii
// _ZZ34__kernel_fused_softmax_block_levelPfiiE4data has been demoted
// _ZZ41__kernel_fused_softmax_block_level_sharedPfiiE4data has been demoted
// _ZZ41__kernel_fused_softmax_block_level_sharedPfiiE2AR has been demoted

.visible .entry _Z33__kernel_fused_softmax_warp_levelPfii(
	.param .u64 .ptr .align 1 _Z33__kernel_fused_softmax_warp_levelPfii_param_0,
	.param .u32 _Z33__kernel_fused_softmax_warp_levelPfii_param_1,
	.param .u32 _Z33__kernel_fused_softmax_warp_levelPfii_param_2
)
{
	.reg .pred 	%p<32>;
	.reg .b32 	%r<115>;
	.reg .b32 	%f<360>;
	.reg .b64 	%rd<34>;

	ld.param.u64 	%rd13, [_Z33__kernel_fused_softmax_warp_levelPfii_param_0];
	ld.param.u32 	%r26, [_Z33__kernel_fused_softmax_warp_levelPfii_param_1];
	ld.param.u32 	%r25, [_Z33__kernel_fused_softmax_warp_levelPfii_param_2];
	mov.u32 	%r27, %tid.y;
	mov.u32 	%r1, %tid.x;
	and.b32  	%r114, %r1, 31;
	mov.u32 	%r28, %ctaid.x;
	mov.u32 	%r29, %ntid.y;
	mad.lo.s32 	%r3, %r28, %r29, %r27;
	setp.ge.s32 	%p1, %r3, %r26;
	@%p1 bra 	$L__BB0_32;
	cvta.to.global.u64 	%rd1, %rd13;
	mul.lo.s32 	%r4, %r25, %r3;
	mul.wide.s32 	%rd14, %r4, 4;
	add.s64 	%rd2, %rd1, %rd14;
	mul.wide.u32 	%rd15, %r114, 4;
	add.s64 	%rd16, %rd2, %rd15;
	ld.global.f32 	%f350, [%rd16];
	or.b32  	%r109, %r114, 32;
	setp.ge.s32 	%p2, %r109, %r25;
	mov.f32 	%f359, 0f3F800000;
	@%p2 bra 	$L__BB0_25;
	sub.s32 	%r30, %r25, %r114;
	add.s32 	%r6, %r30, -33;
	shr.u32 	%r31, %r6, 5;
	add.s32 	%r7, %r31, 1;
	setp.lt.u32 	%p3, %r6, 96;
	mov.f32 	%f359, 0f3F800000;
	@%p3 bra 	$L__BB0_14;
	and.b32  	%r32, %r7, 268435452;
	neg.s32 	%r110, %r32;
	and.b32  	%r33, %r1, 31;
	mul.wide.u32 	%rd18, %r33, 4;
	add.s64 	%rd19, %rd14, %rd18;
	add.s64 	%rd20, %rd19, %rd1;
	add.s64 	%rd31, %rd20, 512;
	mov.f32 	%f359, 0f3F800000;
	mov.u32 	%r111, %r114;
$L__BB0_4:
	.pragma "nounroll";
	ld.global.f32 	%f27, [%rd31+-384];
	setp.geu.f32 	%p4, %f350, %f27;
	@%p4 bra 	$L__BB0_6;
	sub.f32 	%f55, %f350, %f27;
	fma.rn.f32 	%f56, %f55, 0f3BBB989D, 0f3F000000;
	cvt.sat.f32.f32 	%f57, %f56;
	mov.f32 	%f58, 0f4B400001;
	mov.f32 	%f59, 0f437C0000;
	fma.rm.f32 	%f60, %f57, %f59, %f58;
	add.f32 	%f61, %f60, 0fCB40007F;
	neg.f32 	%f62, %f61;
	fma.rn.f32 	%f63, %f55, 0f3FB8AA3B, %f62;
	fma.rn.f32 	%f64, %f55, 0f32A57060, %f63;
	mov.b32 	%r34, %f60;
	shl.b32 	%r35, %r34, 23;
	mov.b32 	%f65, %r35;
	ex2.approx.ftz.f32 	%f66, %f64;
	mul.f32 	%f67, %f66, %f65;
	mul.f32 	%f359, %f359, %f67;
	mov.f32 	%f350, %f27;
$L__BB0_6:
	sub.f32 	%f68, %f27, %f350;
	fma.rn.f32 	%f69, %f68, 0f3BBB989D, 0f3F000000;
	cvt.sat.f32.f32 	%f70, %f69;
	mov.f32 	%f71, 0f4B400001;
	mov.f32 	%f72, 0f437C0000;
	fma.rm.f32 	%f73, %f70, %f72, %f71;
	add.f32 	%f74, %f73, 0fCB40007F;
	neg.f32 	%f75, %f74;
	fma.rn.f32 	%f76, %f68, 0f3FB8AA3B, %f75;
	fma.rn.f32 	%f77, %f68, 0f32A57060, %f76;
	mov.b32 	%r36, %f73;
	shl.b32 	%r37, %r36, 23;
	mov.b32 	%f78, %r37;
	ex2.approx.ftz.f32 	%f79, %f77;
	fma.rn.f32 	%f353, %f79, %f78, %f359;
	ld.global.f32 	%f32, [%rd31+-256];
	setp.geu.f32 	%p5, %f350, %f32;
	@%p5 bra 	$L__BB0_8;
	sub.f32 	%f80, %f350, %f32;
	fma.rn.f32 	%f81, %f80, 0f3BBB989D, 0f3F000000;
	cvt.sat.f32.f32 	%f82, %f81;
	mov.f32 	%f83, 0f4B400001;
	mov.f32 	%f84, 0f437C0000;
	fma.rm.f32 	%f85, %f82, %f84, %f83;
	add.f32 	%f86, %f85, 0fCB40007F;
	neg.f32 	%f87, %f86;
	fma.rn.f32 	%f88, %f80, 0f3FB8AA3B, %f87;
	fma.rn.f32 	%f89, %f80, 0f32A57060, %f88;
	mov.b32 	%r38, %f85;
	shl.b32 	%r39, %r38, 23;
	mov.b32 	%f90, %r39;
	ex2.approx.ftz.f32 	%f91, %f89;
	mul.f32 	%f92, %f91, %f90;
	mul.f32 	%f353, %f353, %f92;
	mov.f32 	%f350, %f32;
$L__BB0_8:
	sub.f32 	%f93, %f32, %f350;
	fma.rn.f32 	%f94, %f93, 0f3BBB989D, 0f3F000000;
	cvt.sat.f32.f32 	%f95, %f94;
	mov.f32 	%f96, 0f4B400001;
	mov.f32 	%f97, 0f437C0000;
	fma.rm.f32 	%f98, %f95, %f97, %f96;
	add.f32 	%f99, %f98, 0fCB40007F;
	neg.f32 	%f100, %f99;
	fma.rn.f32 	%f101, %f93, 0f3FB8AA3B, %f100;
	fma.rn.f32 	%f102, %f93, 0f32A57060, %f101;
	mov.b32 	%r40, %f98;
	shl.b32 	%r41, %r40, 23;
	mov.b32 	%f103, %r41;
	ex2.approx.ftz.f32 	%f104, %f102;
	fma.rn.f32 	%f355, %f104, %f103, %f353;
	ld.global.f32 	%f37, [%rd31+-128];
	setp.geu.f32 	%p6, %f350, %f37;
	@%p6 bra 	$L__BB0_10;
	sub.f32 	%f105, %f350, %f37;
	fma.rn.f32 	%f106, %f105, 0f3BBB989D, 0f3F000000;
	cvt.sat.f32.f32 	%f107, %f106;
	mov.f32 	%f108, 0f4B400001;
	mov.f32 	%f109, 0f437C0000;
	fma.rm.f32 	%f110, %f107, %f109, %f108;
	add.f32 	%f111, %f110, 0fCB40007F;
	neg.f32 	%f112, %f111;
	fma.rn.f32 	%f113, %f105, 0f3FB8AA3B, %f112;
	fma.rn.f32 	%f114, %f105, 0f32A57060, %f113;
	mov.b32 	%r42, %f110;
	shl.b32 	%r43, %r42, 23;
	mov.b32 	%f115, %r43;
	ex2.approx.ftz.f32 	%f116, %f114;
	mul.f32 	%f117, %f116, %f115;
	mul.f32 	%f355, %f355, %f117;
	mov.f32 	%f350, %f37;
$L__BB0_10:
	sub.f32 	%f118, %f37, %f350;
	fma.rn.f32 	%f119, %f118, 0f3BBB989D, 0f3F000000;
	cvt.sat.f32.f32 	%f120, %f119;
	mov.f32 	%f121, 0f4B400001;
	mov.f32 	%f122, 0f437C0000;
	fma.rm.f32 	%f123, %f120, %f122, %f121;
	add.f32 	%f124, %f123, 0fCB40007F;
	neg.f32 	%f125, %f124;
	fma.rn.f32 	%f126, %f118, 0f3FB8AA3B, %f125;
	fma.rn.f32 	%f127, %f118, 0f32A57060, %f126;
	mov.b32 	%r44, %f123;
	shl.b32 	%r45, %r44, 23;
	mov.b32 	%f128, %r45;
	ex2.approx.ftz.f32 	%f129, %f127;
	fma.rn.f32 	%f357, %f129, %f128, %f355;
	ld.global.f32 	%f42, [%rd31];
	setp.geu.f32 	%p7, %f350, %f42;
	@%p7 bra 	$L__BB0_12;
	sub.f32 	%f130, %f350, %f42;
	fma.rn.f32 	%f131, %f130, 0f3BBB989D, 0f3F000000;
	cvt.sat.f32.f32 	%f132, %f131;
	mov.f32 	%f133, 0f4B400001;
	mov.f32 	%f134, 0f437C0000;
	fma.rm.f32 	%f135, %f132, %f134, %f133;
	add.f32 	%f136, %f135, 0fCB40007F;
	neg.f32 	%f137, %f136;
	fma.rn.f32 	%f138, %f130, 0f3FB8AA3B, %f137;
	fma.rn.f32 	%f139, %f130, 0f32A57060, %f138;
	mov.b32 	%r46, %f135;
	shl.b32 	%r47, %r46, 23;
	mov.b32 	%f140, %r47;
	ex2.approx.ftz.f32 	%f141, %f139;
	mul.f32 	%f142, %f141, %f140;
	mul.f32 	%f357, %f357, %f142;
	mov.f32 	%f350, %f42;
$L__BB0_12:
	sub.f32 	%f143, %f42, %f350;
	fma.rn.f32 	%f144, %f143, 0f3BBB989D, 0f3F000000;
	cvt.sat.f32.f32 	%f145, %f144;
	mov.f32 	%f146, 0f4B400001;
	mov.f32 	%f147, 0f437C0000;
	fma.rm.f32 	%f148, %f145, %f147, %f146;
	add.f32 	%f149, %f148, 0fCB40007F;
	neg.f32 	%f150, %f149;
	fma.rn.f32 	%f151, %f143, 0f3FB8AA3B, %f150;
	fma.rn.f32 	%f152, %f143, 0f32A57060, %f151;
	mov.b32 	%r48, %f148;
	shl.b32 	%r49, %r48, 23;
	mov.b32 	%f153, %r49;
	ex2.approx.ftz.f32 	%f154, %f152;
	fma.rn.f32 	%f359, %f154, %f153, %f357;
	add.s32 	%r111, %r111, 128;
	add.s32 	%r110, %r110, 4;
	add.s64 	%rd31, %rd31, 512;
	setp.eq.s32 	%p8, %r110, 0;
	@%p8 bra 	$L__BB0_13;
	bra.uni 	$L__BB0_4;
$L__BB0_13:
	add.s32 	%r109, %r111, 32;
$L__BB0_14:
	and.b32  	%r50, %r7, 3;
	setp.eq.s32 	%p9, %r50, 0;
	@%p9 bra 	$L__BB0_25;
	setp.eq.s32 	%p10, %r50, 1;
	@%p10 bra 	$L__BB0_21;
	mul.wide.u32 	%rd21, %r109, 4;
	add.s64 	%rd4, %rd2, %rd21;
	ld.global.f32 	%f6, [%rd4];
	setp.geu.f32 	%p11, %f350, %f6;
	@%p11 bra 	$L__BB0_18;
	sub.f32 	%f156, %f350, %f6;
	fma.rn.f32 	%f157, %f156, 0f3BBB989D, 0f3F000000;
	cvt.sat.f32.f32 	%f158, %f157;
	mov.f32 	%f159, 0f4B400001;
	mov.f32 	%f160, 0f437C0000;
	fma.rm.f32 	%f161, %f158, %f160, %f159;
	add.f32 	%f162, %f161, 0fCB40007F;
	neg.f32 	%f163, %f162;
	fma.rn.f32 	%f164, %f156, 0f3FB8AA3B, %f163;
	fma.rn.f32 	%f165, %f156, 0f32A57060, %f164;
	mov.b32 	%r51, %f161;
	shl.b32 	%r52, %r51, 23;
	mov.b32 	%f166, %r52;
	ex2.approx.ftz.f32 	%f167, %f165;
	mul.f32 	%f168, %f167, %f166;
	mul.f32 	%f359, %f359, %f168;
	mov.f32 	%f350, %f6;
$L__BB0_18:
	sub.f32 	%f169, %f6, %f350;
	fma.rn.f32 	%f170, %f169, 0f3BBB989D, 0f3F000000;
	cvt.sat.f32.f32 	%f171, %f170;
	mov.f32 	%f172, 0f4B400001;
	mov.f32 	%f173, 0f437C0000;
	fma.rm.f32 	%f174, %f171, %f173, %f172;
	add.f32 	%f175, %f174, 0fCB40007F;
	neg.f32 	%f176, %f175;
	fma.rn.f32 	%f177, %f169, 0f3FB8AA3B, %f176;
	fma.rn.f32 	%f178, %f169, 0f32A57060, %f177;
	mov.b32 	%r53, %f174;
	shl.b32 	%r54, %r53, 23;
	mov.b32 	%f179, %r54;
	ex2.approx.ftz.f32 	%f180, %f178;
	fma.rn.f32 	%f341, %f180, %f179, %f359;
	ld.global.f32 	%f11, [%rd4+128];
	setp.geu.f32 	%p12, %f350, %f11;
	@%p12 bra 	$L__BB0_20;
	sub.f32 	%f181, %f350, %f11;
	fma.rn.f32 	%f182, %f181, 0f3BBB989D, 0f3F000000;
	cvt.sat.f32.f32 	%f183, %f182;
	mov.f32 	%f184, 0f4B400001;
	mov.f32 	%f185, 0f437C0000;
	fma.rm.f32 	%f186, %f183, %f185, %f184;
	add.f32 	%f187, %f186, 0fCB40007F;
	neg.f32 	%f188, %f187;
	fma.rn.f32 	%f189, %f181, 0f3FB8AA3B, %f188;
	fma.rn.f32 	%f190, %f181, 0f32A57060, %f189;
	mov.b32 	%r55, %f186;
	shl.b32 	%r56, %r55, 23;
	mov.b32 	%f191, %r56;
	ex2.approx.ftz.f32 	%f192, %f190;
	mul.f32 	%f193, %f192, %f191;
	mul.f32 	%f341, %f341, %f193;
	mov.f32 	%f350, %f11;
$L__BB0_20:
	sub.f32 	%f194, %f11, %f350;
	fma.rn.f32 	%f195, %f194, 0f3BBB989D, 0f3F000000;
	cvt.sat.f32.f32 	%f196, %f195;
	mov.f32 	%f197, 0f4B400001;
	mov.f32 	%f198, 0f437C0000;
	fma.rm.f32 	%f199, %f196, %f198, %f197;
	add.f32 	%f200, %f199, 0fCB40007F;
	neg.f32 	%f201, %f200;
	fma.rn.f32 	%f202, %f194, 0f3FB8AA3B, %f201;
	fma.rn.f32 	%f203, %f194, 0f32A57060, %f202;
	mov.b32 	%r57, %f199;
	shl.b32 	%r58, %r57, 23;
	mov.b32 	%f204, %r58;
	ex2.approx.ftz.f32 	%f205, %f203;
	fma.rn.f32 	%f359, %f205, %f204, %f341;
	add.s32 	%r109, %r109, 64;
$L__BB0_21:
	and.b32  	%r59, %r6, 32;
	setp.ne.s32 	%p13, %r59, 0;
	@%p13 bra 	$L__BB0_25;
	mul.wide.u32 	%rd22, %r109, 4;
	add.s64 	%rd23, %rd2, %rd22;
	ld.global.f32 	%f20, [%rd23];
	setp.geu.f32 	%p14, %f350, %f20;
	@%p14 bra 	$L__BB0_24;
	sub.f32 	%f206, %f350, %f20;
	fma.rn.f32 	%f207, %f206, 0f3BBB989D, 0f3F000000;
	cvt.sat.f32.f32 	%f208, %f207;
	mov.f32 	%f209, 0f4B400001;
	mov.f32 	%f210, 0f437C0000;
	fma.rm.f32 	%f211, %f208, %f210, %f209;
	add.f32 	%f212, %f211, 0fCB40007F;
	neg.f32 	%f213, %f212;
	fma.rn.f32 	%f214, %f206, 0f3FB8AA3B, %f213;
	fma.rn.f32 	%f215, %f206, 0f32A57060, %f214;
	mov.b32 	%r60, %f211;
	shl.b32 	%r61, %r60, 23;
	mov.b32 	%f216, %r61;
	ex2.approx.ftz.f32 	%f217, %f215;
	mul.f32 	%f218, %f217, %f216;
	mul.f32 	%f359, %f359, %f218;
	mov.f32 	%f350, %f20;
$L__BB0_24:
	sub.f32 	%f219, %f20, %f350;
	fma.rn.f32 	%f220, %f219, 0f3BBB989D, 0f3F000000;
	cvt.sat.f32.f32 	%f221, %f220;
	mov.f32 	%f222, 0f4B400001;
	mov.f32 	%f223, 0f437C0000;
	fma.rm.f32 	%f224, %f221, %f223, %f222;
	add.f32 	%f225, %f224, 0fCB40007F;
	neg.f32 	%f226, %f225;
	fma.rn.f32 	%f227, %f219, 0f3FB8AA3B, %f226;
	fma.rn.f32 	%f228, %f219, 0f32A57060, %f227;
	mov.b32 	%r62, %f224;
	shl.b32 	%r63, %r62, 23;
	mov.b32 	%f229, %r63;
	ex2.approx.ftz.f32 	%f230, %f228;
	fma.rn.f32 	%f359, %f230, %f229, %f359;
$L__BB0_25:
	mov.b32 	%r64, %f350;
	shfl.sync.down.b32	%r65|%p15, %r64, 16, 31, -1;
	mov.b32 	%f231, %r65;
	max.f32 	%f232, %f350, %f231;
	mov.b32 	%r66, %f232;
	shfl.sync.down.b32	%r67|%p16, %r66, 8, 31, -1;
	mov.b32 	%f233, %r67;
	max.f32 	%f234, %f232, %f233;
	mov.b32 	%r68, %f234;
	shfl.sync.down.b32	%r69|%p17, %r68, 4, 31, -1;
	mov.b32 	%f235, %r69;
	max.f32 	%f236, %f234, %f235;
	mov.b32 	%r70, %f236;
	shfl.sync.down.b32	%r71|%p18, %r70, 2, 31, -1;
	mov.b32 	%f237, %r71;
	max.f32 	%f238, %f236, %f237;
	mov.b32 	%r72, %f238;
	shfl.sync.down.b32	%r73|%p19, %r72, 1, 31, -1;
	mov.b32 	%f239, %r73;
	max.f32 	%f240, %f238, %f239;
	mov.b32 	%r74, %f240;
	shfl.sync.idx.b32	%r75|%p20, %r74, 0, 31, -1;
	mov.b32 	%f49, %r75;
	sub.f32 	%f241, %f350, %f49;
	fma.rn.f32 	%f242, %f241, 0f3BBB989D, 0f3F000000;
	cvt.sat.f32.f32 	%f243, %f242;
	mov.f32 	%f244, 0f4B400001;
	mov.f32 	%f245, 0f437C0000;
	fma.rm.f32 	%f246, %f243, %f245, %f244;
	add.f32 	%f247, %f246, 0fCB40007F;
	neg.f32 	%f248, %f247;
	fma.rn.f32 	%f249, %f241, 0f3FB8AA3B, %f248;
	fma.rn.f32 	%f250, %f241, 0f32A57060, %f249;
	mov.b32 	%r76, %f246;
	shl.b32 	%r77, %r76, 23;
	mov.b32 	%f251, %r77;
	ex2.approx.ftz.f32 	%f252, %f250;
	mul.f32 	%f253, %f252, %f251;
	mul.f32 	%f254, %f359, %f253;
	mov.b32 	%r78, %f254;
	shfl.sync.down.b32	%r79|%p21, %r78, 16, 31, -1;
	mov.b32 	%f255, %r79;
	add.f32 	%f256, %f254, %f255;
	mov.b32 	%r80, %f256;
	shfl.sync.down.b32	%r81|%p22, %r80, 8, 31, -1;
	mov.b32 	%f257, %r81;
	add.f32 	%f258, %f256, %f257;
	mov.b32 	%r82, %f258;
	shfl.sync.down.b32	%r83|%p23, %r82, 4, 31, -1;
	mov.b32 	%f259, %r83;
	add.f32 	%f260, %f258, %f259;
	mov.b32 	%r84, %f260;
	shfl.sync.down.b32	%r85|%p24, %r84, 2, 31, -1;
	mov.b32 	%f261, %r85;
	add.f32 	%f262, %f260, %f261;
	mov.b32 	%r86, %f262;
	shfl.sync.down.b32	%r87|%p25, %r86, 1, 31, -1;
	mov.b32 	%f263, %r87;
	add.f32 	%f264, %f262, %f263;
	mov.b32 	%r88, %f264;
	shfl.sync.idx.b32	%r89|%p26, %r88, 0, 31, -1;
	mov.b32 	%f50, %r89;
	setp.ge.s32 	%p27, %r114, %r25;
	@%p27 bra 	$L__BB0_32;
	not.b32 	%r90, %r114;
	add.s32 	%r17, %r25, %r90;
	and.b32  	%r91, %r17, 96;
	setp.eq.s32 	%p28, %r91, 96;
	@%p28 bra 	$L__BB0_29;
	shr.u32 	%r92, %r17, 5;
	add.s32 	%r93, %r92, 1;
	and.b32  	%r94, %r93, 3;
	mul.wide.s32 	%rd24, %r4, 4;
	mul.wide.u32 	%rd25, %r114, 4;
	add.s64 	%rd26, %rd24, %rd25;
	add.s64 	%rd32, %rd1, %rd26;
	neg.s32 	%r112, %r94;
	shl.b32 	%r96, %r93, 5;
	and.b32  	%r97, %r96, 96;
	or.b32  	%r114, %r97, %r114;
$L__BB0_28:
	.pragma "nounroll";
	ld.global.f32 	%f265, [%rd32];
	sub.f32 	%f266, %f265, %f49;
	fma.rn.f32 	%f267, %f266, 0f3BBB989D, 0f3F000000;
	cvt.sat.f32.f32 	%f268, %f267;
	mov.f32 	%f269, 0f4B400001;
	mov.f32 	%f270, 0f437C0000;
	fma.rm.f32 	%f271, %f268, %f270, %f269;
	add.f32 	%f272, %f271, 0fCB40007F;
	neg.f32 	%f273, %f272;
	fma.rn.f32 	%f274, %f266, 0f3FB8AA3B, %f273;
	fma.rn.f32 	%f275, %f266, 0f32A57060, %f274;
	mov.b32 	%r98, %f271;
	shl.b32 	%r99, %r98, 23;
	mov.b32 	%f276, %r99;
	ex2.approx.ftz.f32 	%f277, %f275;
	mul.f32 	%f278, %f277, %f276;
	div.rn.f32 	%f279, %f278, %f50;
	st.global.f32 	[%rd32], %f279;
	add.s64 	%rd32, %rd32, 128;
	add.s32 	%r112, %r112, 1;
	setp.ne.s32 	%p29, %r112, 0;
	@%p29 bra 	$L__BB0_28;
$L__BB0_29:
	setp.lt.u32 	%p30, %r17, 96;
	@%p30 bra 	$L__BB0_32;
	mul.wide.s32 	%rd27, %r4, 4;
	mul.wide.u32 	%rd28, %r114, 4;
	add.s64 	%rd29, %rd27, %rd28;
	add.s64 	%rd30, %rd29, %rd1;
	add.s64 	%rd33, %rd30, 256;
$L__BB0_31:
	ld.global.f32 	%f280, [%rd33+-256];
	sub.f32 	%f281, %f280, %f49;
	fma.rn.f32 	%f282, %f281, 0f3BBB989D, 0f3F000000;
	cvt.sat.f32.f32 	%f283, %f282;
	mov.f32 	%f284, 0f4B400001;
	mov.f32 	%f285, 0f437C0000;
	fma.rm.f32 	%f286, %f283, %f285, %f284;
	add.f32 	%f287, %f286, 0fCB40007F;
	neg.f32 	%f288, %f287;
	fma.rn.f32 	%f289, %f281, 0f3FB8AA3B, %f288;
	fma.rn.f32 	%f290, %f281, 0f32A57060, %f289;
	mov.b32 	%r100, %f286;
	shl.b32 	%r101, %r100, 23;
	mov.b32 	%f291, %r101;
	ex2.approx.ftz.f32 	%f292, %f290;
	mul.f32 	%f293, %f292, %f291;
	div.rn.f32 	%f294, %f293, %f50;
	st.global.f32 	[%rd33+-256], %f294;
	ld.global.f32 	%f295, [%rd33+-128];
	sub.f32 	%f296, %f295, %f49;
	fma.rn.f32 	%f297, %f296, 0f3BBB989D, 0f3F000000;
	cvt.sat.f32.f32 	%f298, %f297;
	fma.rm.f32 	%f299, %f298, %f285, %f284;
	add.f32 	%f300, %f299, 0fCB40007F;
	neg.f32 	%f301, %f300;
	fma.rn.f32 	%f302, %f296, 0f3FB8AA3B, %f301;
	fma.rn.f32 	%f303, %f296, 0f32A57060, %f302;
	mov.b32 	%r102, %f299;
	shl.b32 	%r103, %r102, 23;
	mov.b32 	%f304, %r103;
	ex2.approx.ftz.f32 	%f305, %f303;
	mul.f32 	%f306, %f305, %f304;
	div.rn.f32 	%f307, %f306, %f50;
	st.global.f32 	[%rd33+-128], %f307;
	ld.global.f32 	%f308, [%rd33];
	sub.f32 	%f309, %f308, %f49;
	fma.rn.f32 	%f310, %f309, 0f3BBB989D, 0f3F000000;
	cvt.sat.f32.f32 	%f311, %f310;
	fma.rm.f32 	%f312, %f311, %f285, %f284;
	add.f32 	%f313, %f312, 0fCB40007F;
	neg.f32 	%f314, %f313;
	fma.rn.f32 	%f315, %f309, 0f3FB8AA3B, %f314;
	fma.rn.f32 	%f316, %f309, 0f32A57060, %f315;
	mov.b32 	%r104, %f312;
	shl.b32 	%r105, %r104, 23;
	mov.b32 	%f317, %r105;
	ex2.approx.ftz.f32 	%f318, %f316;
	mul.f32 	%f319, %f318, %f317;
	div.rn.f32 	%f320, %f319, %f50;
	st.global.f32 	[%rd33], %f320;
	ld.global.f32 	%f321, [%rd33+128];
	sub.f32 	%f322, %f321, %f49;
	fma.rn.f32 	%f323, %f322, 0f3BBB989D, 0f3F000000;
	cvt.sat.f32.f32 	%f324, %f323;
	fma.rm.f32 	%f325, %f324, %f285, %f284;
	add.f32 	%f326, %f325, 0fCB40007F;
	neg.f32 	%f327, %f326;
	fma.rn.f32 	%f328, %f322, 0f3FB8AA3B, %f327;
	fma.rn.f32 	%f329, %f322, 0f32A57060, %f328;
	mov.b32 	%r106, %f325;
	shl.b32 	%r107, %r106, 23;
	mov.b32 	%f330, %r107;
	ex2.approx.ftz.f32 	%f331, %f329;
	mul.f32 	%f332, %f331, %f330;
	div.rn.f32 	%f333, %f332, %f50;
	st.global.f32 	[%rd33+128], %f333;
	add.s32 	%r114, %r114, 128;
	add.s64 	%rd33, %rd33, 512;
	setp.lt.s32 	%p31, %r114, %r25;
	@%p31 bra 	$L__BB0_31;
$L__BB0_32:
	ret;

}
	// .globl	_Z34__kernel_fused_softmax_block_levelPfii
.visible .entry _Z34__kernel_fused_softmax_block_levelPfii(
	.param .u64 .ptr .align 1 _Z34__kernel_fused_softmax_block_levelPfii_param_0,
	.param .u32 _Z34__kernel_fused_softmax_block_levelPfii_param_1,
	.param .u32 _Z34__kernel_fused_softmax_block_levelPfii_param_2
)
{
	.reg .pred 	%p<38>;
	.reg .b32 	%r<86>;
	.reg .b32 	%f<396>;
	.reg .b64 	%rd<32>;
	// demoted variable
	.shared .align 4 .b8 _ZZ34__kernel_fused_softmax_block_levelPfiiE4data[2048];
	ld.param.u64 	%rd13, [_Z34__kernel_fused_softmax_block_levelPfii_param_0];
	ld.param.u32 	%r24, [_Z34__kernel_fused_softmax_block_levelPfii_param_1];
	ld.param.u32 	%r23, [_Z34__kernel_fused_softmax_block_levelPfii_param_2];
	mov.u32 	%r85, %tid.x;
	mov.u32 	%r2, %ctaid.x;
	setp.ge.s32 	%p1, %r2, %r24;
	@%p1 bra 	$L__BB1_67;
	cvta.to.global.u64 	%rd1, %rd13;
	mul.lo.s32 	%r3, %r23, %r2;
	setp.ge.s32 	%p2, %r85, %r23;
	mov.f32 	%f373, 0f00000000;
	mov.f32 	%f372, 0fFF800000;
	@%p2 bra 	$L__BB1_24;
	not.b32 	%r25, %r85;
	add.s32 	%r4, %r23, %r25;
	shr.u32 	%r26, %r4, 9;
	add.s32 	%r5, %r26, 1;
	setp.lt.u32 	%p3, %r4, 1536;
	mov.f32 	%f372, 0fFF800000;
	mov.f32 	%f373, 0f00000000;
	mov.u32 	%r81, %r85;
	@%p3 bra 	$L__BB1_13;
	and.b32  	%r27, %r5, 16777212;
	neg.s32 	%r79, %r27;
	mul.wide.s32 	%rd14, %r3, 4;
	mul.wide.u32 	%rd15, %r85, 4;
	add.s64 	%rd16, %rd14, %rd15;
	add.s64 	%rd17, %rd16, %rd1;
	add.s64 	%rd29, %rd17, 4096;
	mov.f32 	%f372, 0fFF800000;
	mov.f32 	%f373, 0f00000000;
	mov.u32 	%r81, %r85;
$L__BB1_4:
	.pragma "nounroll";
	ld.global.f32 	%f3, [%rd29+-4096];
	setp.leu.f32 	%p4, %f3, %f372;
	@%p4 bra 	$L__BB1_6;
	sub.f32 	%f57, %f372, %f3;
	fma.rn.f32 	%f58, %f57, 0f3BBB989D, 0f3F000000;
	cvt.sat.f32.f32 	%f59, %f58;
	mov.f32 	%f60, 0f4B400001;
	mov.f32 	%f61, 0f437C0000;
	fma.rm.f32 	%f62, %f59, %f61, %f60;
	add.f32 	%f63, %f62, 0fCB40007F;
	neg.f32 	%f64, %f63;
	fma.rn.f32 	%f65, %f57, 0f3FB8AA3B, %f64;
	fma.rn.f32 	%f66, %f57, 0f32A57060, %f65;
	mov.b32 	%r28, %f62;
	shl.b32 	%r29, %r28, 23;
	mov.b32 	%f67, %r29;
	ex2.approx.ftz.f32 	%f68, %f66;
	mul.f32 	%f69, %f68, %f67;
	mul.f32 	%f373, %f373, %f69;
	mov.f32 	%f372, %f3;
$L__BB1_6:
	sub.f32 	%f70, %f3, %f372;
	fma.rn.f32 	%f71, %f70, 0f3BBB989D, 0f3F000000;
	cvt.sat.f32.f32 	%f72, %f71;
	mov.f32 	%f73, 0f4B400001;
	mov.f32 	%f74, 0f437C0000;
	fma.rm.f32 	%f75, %f72, %f74, %f73;
	add.f32 	%f76, %f75, 0fCB40007F;
	neg.f32 	%f77, %f76;
	fma.rn.f32 	%f78, %f70, 0f3FB8AA3B, %f77;
	fma.rn.f32 	%f79, %f70, 0f32A57060, %f78;
	mov.b32 	%r30, %f75;
	shl.b32 	%r31, %r30, 23;
	mov.b32 	%f80, %r31;
	ex2.approx.ftz.f32 	%f81, %f79;
	fma.rn.f32 	%f375, %f81, %f80, %f373;
	ld.global.f32 	%f8, [%rd29+-2048];
	setp.leu.f32 	%p5, %f8, %f372;
	@%p5 bra 	$L__BB1_8;
	sub.f32 	%f82, %f372, %f8;
	fma.rn.f32 	%f83, %f82, 0f3BBB989D, 0f3F000000;
	cvt.sat.f32.f32 	%f84, %f83;
	mov.f32 	%f85, 0f4B400001;
	mov.f32 	%f86, 0f437C0000;
	fma.rm.f32 	%f87, %f84, %f86, %f85;
	add.f32 	%f88, %f87, 0fCB40007F;
	neg.f32 	%f89, %f88;
	fma.rn.f32 	%f90, %f82, 0f3FB8AA3B, %f89;
	fma.rn.f32 	%f91, %f82, 0f32A57060, %f90;
	mov.b32 	%r32, %f87;
	shl.b32 	%r33, %r32, 23;
	mov.b32 	%f92, %r33;
	ex2.approx.ftz.f32 	%f93, %f91;
	mul.f32 	%f94, %f93, %f92;
	mul.f32 	%f375, %f375, %f94;
	mov.f32 	%f372, %f8;
$L__BB1_8:
	sub.f32 	%f95, %f8, %f372;
	fma.rn.f32 	%f96, %f95, 0f3BBB989D, 0f3F000000;
	cvt.sat.f32.f32 	%f97, %f96;
	mov.f32 	%f98, 0f4B400001;
	mov.f32 	%f99, 0f437C0000;
	fma.rm.f32 	%f100, %f97, %f99, %f98;
	add.f32 	%f101, %f100, 0fCB40007F;
	neg.f32 	%f102, %f101;
	fma.rn.f32 	%f103, %f95, 0f3FB8AA3B, %f102;
	fma.rn.f32 	%f104, %f95, 0f32A57060, %f103;
	mov.b32 	%r34, %f100;
	shl.b32 	%r35, %r34, 23;
	mov.b32 	%f105, %r35;
	ex2.approx.ftz.f32 	%f106, %f104;
	fma.rn.f32 	%f377, %f106, %f105, %f375;
	ld.global.f32 	%f13, [%rd29];
	setp.leu.f32 	%p6, %f13, %f372;
	@%p6 bra 	$L__BB1_10;
	sub.f32 	%f107, %f372, %f13;
	fma.rn.f32 	%f108, %f107, 0f3BBB989D, 0f3F000000;
	cvt.sat.f32.f32 	%f109, %f108;
	mov.f32 	%f110, 0f4B400001;
	mov.f32 	%f111, 0f437C0000;
	fma.rm.f32 	%f112, %f109, %f111, %f110;
	add.f32 	%f113, %f112, 0fCB40007F;
	neg.f32 	%f114, %f113;
	fma.rn.f32 	%f115, %f107, 0f3FB8AA3B, %f114;
	fma.rn.f32 	%f116, %f107, 0f32A57060, %f115;
	mov.b32 	%r36, %f112;
	shl.b32 	%r37, %r36, 23;
	mov.b32 	%f117, %r37;
	ex2.approx.ftz.f32 	%f118, %f116;
	mul.f32 	%f119, %f118, %f117;
	mul.f32 	%f377, %f377, %f119;
	mov.f32 	%f372, %f13;
$L__BB1_10:
	sub.f32 	%f120, %f13, %f372;
	fma.rn.f32 	%f121, %f120, 0f3BBB989D, 0f3F000000;
	cvt.sat.f32.f32 	%f122, %f121;
	mov.f32 	%f123, 0f4B400001;
	mov.f32 	%f124, 0f437C0000;
	fma.rm.f32 	%f125, %f122, %f124, %f123;
	add.f32 	%f126, %f125, 0fCB40007F;
	neg.f32 	%f127, %f126;
	fma.rn.f32 	%f128, %f120, 0f3FB8AA3B, %f127;
	fma.rn.f32 	%f129, %f120, 0f32A57060, %f128;
	mov.b32 	%r38, %f125;
	shl.b32 	%r39, %r38, 23;
	mov.b32 	%f130, %r39;
	ex2.approx.ftz.f32 	%f131, %f129;
	fma.rn.f32 	%f379, %f131, %f130, %f377;
	ld.global.f32 	%f18, [%rd29+2048];
	setp.leu.f32 	%p7, %f18, %f372;
	@%p7 bra 	$L__BB1_12;
	sub.f32 	%f132, %f372, %f18;
	fma.rn.f32 	%f133, %f132, 0f3BBB989D, 0f3F000000;
	cvt.sat.f32.f32 	%f134, %f133;
	mov.f32 	%f135, 0f4B400001;
	mov.f32 	%f136, 0f437C0000;
	fma.rm.f32 	%f137, %f134, %f136, %f135;
	add.f32 	%f138, %f137, 0fCB40007F;
	neg.f32 	%f139, %f138;
	fma.rn.f32 	%f140, %f132, 0f3FB8AA3B, %f139;
	fma.rn.f32 	%f141, %f132, 0f32A57060, %f140;
	mov.b32 	%r40, %f137;
	shl.b32 	%r41, %r40, 23;
	mov.b32 	%f142, %r41;
	ex2.approx.ftz.f32 	%f143, %f141;
	mul.f32 	%f144, %f143, %f142;
	mul.f32 	%f379, %f379, %f144;
	mov.f32 	%f372, %f18;
$L__BB1_12:
	sub.f32 	%f145, %f18, %f372;
	fma.rn.f32 	%f146, %f145, 0f3BBB989D, 0f3F000000;
	cvt.sat.f32.f32 	%f147, %f146;
	mov.f32 	%f148, 0f4B400001;
	mov.f32 	%f149, 0f437C0000;
	fma.rm.f32 	%f150, %f147, %f149, %f148;
	add.f32 	%f151, %f150, 0fCB40007F;
	neg.f32 	%f152, %f151;
	fma.rn.f32 	%f153, %f145, 0f3FB8AA3B, %f152;
	fma.rn.f32 	%f154, %f145, 0f32A57060, %f153;
	mov.b32 	%r42, %f150;
	shl.b32 	%r43, %r42, 23;
	mov.b32 	%f155, %r43;
	ex2.approx.ftz.f32 	%f156, %f154;
	fma.rn.f32 	%f373, %f156, %f155, %f379;
	add.s32 	%r81, %r81, 2048;
	add.s32 	%r79, %r79, 4;
	add.s64 	%rd29, %rd29, 8192;
	setp.ne.s32 	%p8, %r79, 0;
	@%p8 bra 	$L__BB1_4;
$L__BB1_13:
	mul.wide.s32 	%rd18, %r3, 4;
	add.s64 	%rd5, %rd1, %rd18;
	and.b32  	%r44, %r5, 3;
	setp.eq.s32 	%p9, %r44, 0;
	@%p9 bra 	$L__BB1_24;
	setp.eq.s32 	%p10, %r44, 1;
	@%p10 bra 	$L__BB1_20;
	mul.wide.u32 	%rd19, %r81, 4;
	add.s64 	%rd6, %rd5, %rd19;
	ld.global.f32 	%f27, [%rd6];
	setp.leu.f32 	%p11, %f27, %f372;
	@%p11 bra 	$L__BB1_17;
	sub.f32 	%f158, %f372, %f27;
	fma.rn.f32 	%f159, %f158, 0f3BBB989D, 0f3F000000;
	cvt.sat.f32.f32 	%f160, %f159;
	mov.f32 	%f161, 0f4B400001;
	mov.f32 	%f162, 0f437C0000;
	fma.rm.f32 	%f163, %f160, %f162, %f161;
	add.f32 	%f164, %f163, 0fCB40007F;
	neg.f32 	%f165, %f164;
	fma.rn.f32 	%f166, %f158, 0f3FB8AA3B, %f165;
	fma.rn.f32 	%f167, %f158, 0f32A57060, %f166;
	mov.b32 	%r45, %f163;
	shl.b32 	%r46, %r45, 23;
	mov.b32 	%f168, %r46;
	ex2.approx.ftz.f32 	%f169, %f167;
	mul.f32 	%f170, %f169, %f168;
	mul.f32 	%f373, %f373, %f170;
	mov.f32 	%f372, %f27;
$L__BB1_17:
	sub.f32 	%f171, %f27, %f372;
	fma.rn.f32 	%f172, %f171, 0f3BBB989D, 0f3F000000;
	cvt.sat.f32.f32 	%f173, %f172;
	mov.f32 	%f174, 0f4B400001;
	mov.f32 	%f175, 0f437C0000;
	fma.rm.f32 	%f176, %f173, %f175, %f174;
	add.f32 	%f177, %f176, 0fCB40007F;
	neg.f32 	%f178, %f177;
	fma.rn.f32 	%f179, %f171, 0f3FB8AA3B, %f178;
	fma.rn.f32 	%f180, %f171, 0f32A57060, %f179;
	mov.b32 	%r47, %f176;
	shl.b32 	%r48, %r47, 23;
	mov.b32 	%f181, %r48;
	ex2.approx.ftz.f32 	%f182, %f180;
	fma.rn.f32 	%f387, %f182, %f181, %f373;
	ld.global.f32 	%f32, [%rd6+2048];
	setp.leu.f32 	%p12, %f32, %f372;
	@%p12 bra 	$L__BB1_19;
	sub.f32 	%f183, %f372, %f32;
	fma.rn.f32 	%f184, %f183, 0f3BBB989D, 0f3F000000;
	cvt.sat.f32.f32 	%f185, %f184;
	mov.f32 	%f186, 0f4B400001;
	mov.f32 	%f187, 0f437C0000;
	fma.rm.f32 	%f188, %f185, %f187, %f186;
	add.f32 	%f189, %f188, 0fCB40007F;
	neg.f32 	%f190, %f189;
	fma.rn.f32 	%f191, %f183, 0f3FB8AA3B, %f190;
	fma.rn.f32 	%f192, %f183, 0f32A57060, %f191;
	mov.b32 	%r49, %f188;
	shl.b32 	%r50, %r49, 23;
	mov.b32 	%f193, %r50;
	ex2.approx.ftz.f32 	%f194, %f192;
	mul.f32 	%f195, %f194, %f193;
	mul.f32 	%f387, %f387, %f195;
	mov.f32 	%f372, %f32;
$L__BB1_19:
	sub.f32 	%f196, %f32, %f372;
	fma.rn.f32 	%f197, %f196, 0f3BBB989D, 0f3F000000;
	cvt.sat.f32.f32 	%f198, %f197;
	mov.f32 	%f199, 0f4B400001;
	mov.f32 	%f200, 0f437C0000;
	fma.rm.f32 	%f201, %f198, %f200, %f199;
	add.f32 	%f202, %f201, 0fCB40007F;
	neg.f32 	%f203, %f202;
	fma.rn.f32 	%f204, %f196, 0f3FB8AA3B, %f203;
	fma.rn.f32 	%f205, %f196, 0f32A57060, %f204;
	mov.b32 	%r51, %f201;
	shl.b32 	%r52, %r51, 23;
	mov.b32 	%f206, %r52;
	ex2.approx.ftz.f32 	%f207, %f205;
	fma.rn.f32 	%f373, %f207, %f206, %f387;
	add.s32 	%r81, %r81, 1024;
$L__BB1_20:
	and.b32  	%r53, %r4, 512;
	setp.ne.s32 	%p13, %r53, 0;
	@%p13 bra 	$L__BB1_24;
	mul.wide.u32 	%rd20, %r81, 4;
	add.s64 	%rd21, %rd5, %rd20;
	ld.global.f32 	%f41, [%rd21];
	setp.leu.f32 	%p14, %f41, %f372;
	@%p14 bra 	$L__BB1_23;
	sub.f32 	%f208, %f372, %f41;
	fma.rn.f32 	%f209, %f208, 0f3BBB989D, 0f3F000000;
	cvt.sat.f32.f32 	%f210, %f209;
	mov.f32 	%f211, 0f4B400001;
	mov.f32 	%f212, 0f437C0000;
	fma.rm.f32 	%f213, %f210, %f212, %f211;
	add.f32 	%f214, %f213, 0fCB40007F;
	neg.f32 	%f215, %f214;
	fma.rn.f32 	%f216, %f208, 0f3FB8AA3B, %f215;
	fma.rn.f32 	%f217, %f208, 0f32A57060, %f216;
	mov.b32 	%r54, %f213;
	shl.b32 	%r55, %r54, 23;
	mov.b32 	%f218, %r55;
	ex2.approx.ftz.f32 	%f219, %f217;
	mul.f32 	%f220, %f219, %f218;
	mul.f32 	%f373, %f373, %f220;
	mov.f32 	%f372, %f41;
$L__BB1_23:
	sub.f32 	%f221, %f41, %f372;
	fma.rn.f32 	%f222, %f221, 0f3BBB989D, 0f3F000000;
	cvt.sat.f32.f32 	%f223, %f222;
	mov.f32 	%f224, 0f4B400001;
	mov.f32 	%f225, 0f437C0000;
	fma.rm.f32 	%f226, %f223, %f225, %f224;
	add.f32 	%f227, %f226, 0fCB40007F;
	neg.f32 	%f228, %f227;
	fma.rn.f32 	%f229, %f221, 0f3FB8AA3B, %f228;
	fma.rn.f32 	%f230, %f221, 0f32A57060, %f229;
	mov.b32 	%r56, %f226;
	shl.b32 	%r57, %r56, 23;
	mov.b32 	%f231, %r57;
	ex2.approx.ftz.f32 	%f232, %f230;
	fma.rn.f32 	%f373, %f232, %f231, %f373;
$L__BB1_24:
	shl.b32 	%r58, %r85, 2;
	mov.u32 	%r59, _ZZ34__kernel_fused_softmax_block_levelPfiiE4data;
	add.s32 	%r14, %r59, %r58;
	st.shared.f32 	[%r14], %f372;
	bar.sync 	0;
	setp.gt.u32 	%p15, %r85, 255;
	@%p15 bra 	$L__BB1_26;
	ld.shared.f32 	%f233, [%r14];
	ld.shared.f32 	%f234, [%r14+1024];
	max.f32 	%f235, %f233, %f234;
	st.shared.f32 	[%r14], %f235;
$L__BB1_26:
	bar.sync 	0;
	setp.gt.u32 	%p16, %r85, 127;
	@%p16 bra 	$L__BB1_28;
	ld.shared.f32 	%f236, [%r14];
	ld.shared.f32 	%f237, [%r14+512];
	max.f32 	%f238, %f236, %f237;
	st.shared.f32 	[%r14], %f238;
$L__BB1_28:
	bar.sync 	0;
	setp.gt.u32 	%p17, %r85, 63;
	@%p17 bra 	$L__BB1_30;
	ld.shared.f32 	%f239, [%r14];
	ld.shared.f32 	%f240, [%r14+256];
	max.f32 	%f241, %f239, %f240;
	st.shared.f32 	[%r14], %f241;
$L__BB1_30:
	bar.sync 	0;
	setp.gt.u32 	%p18, %r85, 31;
	@%p18 bra 	$L__BB1_32;
	ld.shared.f32 	%f242, [%r14];
	ld.shared.f32 	%f243, [%r14+128];
	max.f32 	%f244, %f242, %f243;
	st.shared.f32 	[%r14], %f244;
$L__BB1_32:
	bar.sync 	0;
	setp.gt.u32 	%p19, %r85, 15;
	@%p19 bra 	$L__BB1_34;
	ld.shared.f32 	%f245, [%r14];
	ld.shared.f32 	%f246, [%r14+64];
	max.f32 	%f247, %f245, %f246;
	st.shared.f32 	[%r14], %f247;
$L__BB1_34:
	bar.sync 	0;
	setp.gt.u32 	%p20, %r85, 7;
	@%p20 bra 	$L__BB1_36;
	ld.shared.f32 	%f248, [%r14];
	ld.shared.f32 	%f249, [%r14+32];
	max.f32 	%f250, %f248, %f249;
	st.shared.f32 	[%r14], %f250;
$L__BB1_36:
	bar.sync 	0;
	setp.gt.u32 	%p21, %r85, 3;
	@%p21 bra 	$L__BB1_38;
	ld.shared.f32 	%f251, [%r14];
	ld.shared.f32 	%f252, [%r14+16];
	max.f32 	%f253, %f251, %f252;
	st.shared.f32 	[%r14], %f253;
$L__BB1_38:
	bar.sync 	0;
	setp.gt.u32 	%p22, %r85, 1;
	@%p22 bra 	$L__BB1_40;
	ld.shared.f32 	%f254, [%r14];
	ld.shared.f32 	%f255, [%r14+8];
	max.f32 	%f256, %f254, %f255;
	st.shared.f32 	[%r14], %f256;
$L__BB1_40:
	bar.sync 	0;
	setp.ne.s32 	%p23, %r85, 0;
	@%p23 bra 	$L__BB1_42;
	ld.shared.f32 	%f257, [%r14];
	ld.shared.f32 	%f258, [_ZZ34__kernel_fused_softmax_block_levelPfiiE4data+4];
	max.f32 	%f259, %f257, %f258;
	st.shared.f32 	[%r14], %f259;
$L__BB1_42:
	setp.gt.u32 	%p24, %r85, 255;
	bar.sync 	0;
	ld.shared.f32 	%f48, [_ZZ34__kernel_fused_softmax_block_levelPfiiE4data];
	sub.f32 	%f260, %f372, %f48;
	fma.rn.f32 	%f261, %f260, 0f3BBB989D, 0f3F000000;
	cvt.sat.f32.f32 	%f262, %f261;
	mov.f32 	%f263, 0f4B400001;
	mov.f32 	%f264, 0f437C0000;
	fma.rm.f32 	%f265, %f262, %f264, %f263;
	add.f32 	%f266, %f265, 0fCB40007F;
	neg.f32 	%f267, %f266;
	fma.rn.f32 	%f268, %f260, 0f3FB8AA3B, %f267;
	fma.rn.f32 	%f269, %f260, 0f32A57060, %f268;
	mov.b32 	%r60, %f265;
	shl.b32 	%r61, %r60, 23;
	mov.b32 	%f270, %r61;
	ex2.approx.ftz.f32 	%f271, %f269;
	mul.f32 	%f272, %f271, %f270;
	mul.f32 	%f273, %f373, %f272;
	st.shared.f32 	[%r14], %f273;
	bar.sync 	0;
	@%p24 bra 	$L__BB1_44;
	ld.shared.f32 	%f274, [%r14+1024];
	ld.shared.f32 	%f275, [%r14];
	add.f32 	%f276, %f274, %f275;
	st.shared.f32 	[%r14], %f276;
$L__BB1_44:
	setp.gt.u32 	%p25, %r85, 127;
	bar.sync 	0;
	@%p25 bra 	$L__BB1_46;
	ld.shared.f32 	%f277, [%r14+512];
	ld.shared.f32 	%f278, [%r14];
	add.f32 	%f279, %f277, %f278;
	st.shared.f32 	[%r14], %f279;
$L__BB1_46:
	setp.gt.u32 	%p26, %r85, 63;
	bar.sync 	0;
	@%p26 bra 	$L__BB1_48;
	ld.shared.f32 	%f280, [%r14+256];
	ld.shared.f32 	%f281, [%r14];
	add.f32 	%f282, %f280, %f281;
	st.shared.f32 	[%r14], %f282;
$L__BB1_48:
	setp.gt.u32 	%p27, %r85, 31;
	bar.sync 	0;
	@%p27 bra 	$L__BB1_50;
	ld.shared.f32 	%f283, [%r14+128];
	ld.shared.f32 	%f284, [%r14];
	add.f32 	%f285, %f283, %f284;
	st.shared.f32 	[%r14], %f285;
$L__BB1_50:
	setp.gt.u32 	%p28, %r85, 15;
	bar.sync 	0;
	@%p28 bra 	$L__BB1_52;
	ld.shared.f32 	%f286, [%r14+64];
	ld.shared.f32 	%f287, [%r14];
	add.f32 	%f288, %f286, %f287;
	st.shared.f32 	[%r14], %f288;
$L__BB1_52:
	setp.gt.u32 	%p29, %r85, 7;
	bar.sync 	0;
	@%p29 bra 	$L__BB1_54;
	ld.shared.f32 	%f289, [%r14+32];
	ld.shared.f32 	%f290, [%r14];
	add.f32 	%f291, %f289, %f290;
	st.shared.f32 	[%r14], %f291;
$L__BB1_54:
	setp.gt.u32 	%p30, %r85, 3;
	bar.sync 	0;
	@%p30 bra 	$L__BB1_56;
	ld.shared.f32 	%f292, [%r14+16];
	ld.shared.f32 	%f293, [%r14];
	add.f32 	%f294, %f292, %f293;
	st.shared.f32 	[%r14], %f294;
$L__BB1_56:
	setp.gt.u32 	%p31, %r85, 1;
	bar.sync 	0;
	@%p31 bra 	$L__BB1_58;
	ld.shared.f32 	%f295, [%r14+8];
	ld.shared.f32 	%f296, [%r14];
	add.f32 	%f297, %f295, %f296;
	st.shared.f32 	[%r14], %f297;
$L__BB1_58:
	setp.ne.s32 	%p32, %r85, 0;
	bar.sync 	0;
	@%p32 bra 	$L__BB1_60;
	ld.shared.f32 	%f298, [_ZZ34__kernel_fused_softmax_block_levelPfiiE4data+4];
	ld.shared.f32 	%f299, [%r14];
	add.f32 	%f300, %f298, %f299;
	st.shared.f32 	[%r14], %f300;
$L__BB1_60:
	setp.ge.s32 	%p33, %r85, %r23;
	bar.sync 	0;
	ld.shared.f32 	%f49, [_ZZ34__kernel_fused_softmax_block_levelPfiiE4data];
	@%p33 bra 	$L__BB1_67;
	not.b32 	%r62, %r85;
	add.s32 	%r15, %r23, %r62;
	and.b32  	%r63, %r15, 1536;
	setp.eq.s32 	%p34, %r63, 1536;
	@%p34 bra 	$L__BB1_64;
	shr.u32 	%r64, %r15, 9;
	add.s32 	%r65, %r64, 1;
	and.b32  	%r66, %r65, 3;
	mul.wide.s32 	%rd22, %r3, 4;
	mul.wide.u32 	%rd23, %r85, 4;
	add.s64 	%rd24, %rd22, %rd23;
	add.s64 	%rd30, %rd1, %rd24;
	neg.s32 	%r83, %r66;
	shl.b32 	%r67, %r65, 9;
	and.b32  	%r68, %r67, 1536;
	add.s32 	%r85, %r85, %r68;
$L__BB1_63:
	.pragma "nounroll";
	ld.global.f32 	%f301, [%rd30];
	sub.f32 	%f302, %f301, %f48;
	fma.rn.f32 	%f303, %f302, 0f3BBB989D, 0f3F000000;
	cvt.sat.f32.f32 	%f304, %f303;
	mov.f32 	%f305, 0f4B400001;
	mov.f32 	%f306, 0f437C0000;
	fma.rm.f32 	%f307, %f304, %f306, %f305;
	add.f32 	%f308, %f307, 0fCB40007F;
	neg.f32 	%f309, %f308;
	fma.rn.f32 	%f310, %f302, 0f3FB8AA3B, %f309;
	fma.rn.f32 	%f311, %f302, 0f32A57060, %f310;
	mov.b32 	%r69, %f307;
	shl.b32 	%r70, %r69, 23;
	mov.b32 	%f312, %r70;
	ex2.approx.ftz.f32 	%f313, %f311;
	mul.f32 	%f314, %f313, %f312;
	div.rn.f32 	%f315, %f314, %f49;
	st.global.f32 	[%rd30], %f315;
	add.s64 	%rd30, %rd30, 2048;
	add.s32 	%r83, %r83, 1;
	setp.ne.s32 	%p35, %r83, 0;
	@%p35 bra 	$L__BB1_63;
$L__BB1_64:
	setp.lt.u32 	%p36, %r15, 1536;
	@%p36 bra 	$L__BB1_67;
	mul.wide.s32 	%rd25, %r3, 4;
	mul.wide.u32 	%rd26, %r85, 4;
	add.s64 	%rd27, %rd25, %rd26;
	add.s64 	%rd28, %rd27, %rd1;
	add.s64 	%rd31, %rd28, 4096;
$L__BB1_66:
	ld.global.f32 	%f316, [%rd31+-4096];
	sub.f32 	%f317, %f316, %f48;
	fma.rn.f32 	%f318, %f317, 0f3BBB989D, 0f3F000000;
	cvt.sat.f32.f32 	%f319, %f318;
	mov.f32 	%f320, 0f4B400001;
	mov.f32 	%f321, 0f437C0000;
	fma.rm.f32 	%f322, %f319, %f321, %f320;
	add.f32 	%f323, %f322, 0fCB40007F;
	neg.f32 	%f324, %f323;
	fma.rn.f32 	%f325, %f317, 0f3FB8AA3B, %f324;
	fma.rn.f32 	%f326, %f317, 0f32A57060, %f325;
	mov.b32 	%r71, %f322;
	shl.b32 	%r72, %r71, 23;
	mov.b32 	%f327, %r72;
	ex2.approx.ftz.f32 	%f328, %f326;
	mul.f32 	%f329, %f328, %f327;
	div.rn.f32 	%f330, %f329, %f49;
	st.global.f32 	[%rd31+-4096], %f330;
	ld.global.f32 	%f331, [%rd31+-2048];
	sub.f32 	%f332, %f331, %f48;
	fma.rn.f32 	%f333, %f332, 0f3BBB989D, 0f3F000000;
	cvt.sat.f32.f32 	%f334, %f333;
	fma.rm.f32 	%f335, %f334, %f321, %f320;
	add.f32 	%f336, %f335, 0fCB40007F;
	neg.f32 	%f337, %f336;
	fma.rn.f32 	%f338, %f332, 0f3FB8AA3B, %f337;
	fma.rn.f32 	%f339, %f332, 0f32A57060, %f338;
	mov.b32 	%r73, %f335;
	shl.b32 	%r74, %r73, 23;
	mov.b32 	%f340, %r74;
	ex2.approx.ftz.f32 	%f341, %f339;
	mul.f32 	%f342, %f341, %f340;
	div.rn.f32 	%f343, %f342, %f49;
	st.global.f32 	[%rd31+-2048], %f343;
	ld.global.f32 	%f344, [%rd31];
	sub.f32 	%f345, %f344, %f48;
	fma.rn.f32 	%f346, %f345, 0f3BBB989D, 0f3F000000;
	cvt.sat.f32.f32 	%f347, %f346;
	fma.rm.f32 	%f348, %f347, %f321, %f320;
	add.f32 	%f349, %f348, 0fCB40007F;
	neg.f32 	%f350, %f349;
	fma.rn.f32 	%f351, %f345, 0f3FB8AA3B, %f350;
	fma.rn.f32 	%f352, %f345, 0f32A57060, %f351;
	mov.b32 	%r75, %f348;
	shl.b32 	%r76, %r75, 23;
	mov.b32 	%f353, %r76;
	ex2.approx.ftz.f32 	%f354, %f352;
	mul.f32 	%f355, %f354, %f353;
	div.rn.f32 	%f356, %f355, %f49;
	st.global.f32 	[%rd31], %f356;
	ld.global.f32 	%f357, [%rd31+2048];
	sub.f32 	%f358, %f357, %f48;
	fma.rn.f32 	%f359, %f358, 0f3BBB989D, 0f3F000000;
	cvt.sat.f32.f32 	%f360, %f359;
	fma.rm.f32 	%f361, %f360, %f321, %f320;
	add.f32 	%f362, %f361, 0fCB40007F;
	neg.f32 	%f363, %f362;
	fma.rn.f32 	%f364, %f358, 0f3FB8AA3B, %f363;
	fma.rn.f32 	%f365, %f358, 0f32A57060, %f364;
	mov.b32 	%r77, %f361;
	shl.b32 	%r78, %r77, 23;
	mov.b32 	%f366, %r78;
	ex2.approx.ftz.f32 	%f367, %f365;
	mul.f32 	%f368, %f367, %f366;
	div.rn.f32 	%f369, %f368, %f49;
	st.global.f32 	[%rd31+2048], %f369;
	add.s32 	%r85, %r85, 2048;
	add.s64 	%rd31, %rd31, 8192;
	setp.lt.s32 	%p37, %r85, %r23;
	@%p37 bra 	$L__BB1_66;
$L__BB1_67:
	ret;

}
	// .globl	_Z41__kernel_fused_softmax_block_level_sharedPfii
.visible .entry _Z41__kernel_fused_softmax_block_level_sharedPfii(
	.param .u64 .ptr .align 1 _Z41__kernel_fused_softmax_block_level_sharedPfii_param_0,
	.param .u32 _Z41__kernel_fused_softmax_block_level_sharedPfii_param_1,
	.param .u32 _Z41__kernel_fused_softmax_block_level_sharedPfii_param_2
)
{
	.reg .pred 	%p<39>;
	.reg .b32 	%r<127>;
	.reg .b32 	%f<332>;
	.reg .b64 	%rd<33>;
	// demoted variable
	.shared .align 4 .b8 _ZZ41__kernel_fused_softmax_block_level_sharedPfiiE4data[2048];
	// demoted variable
	.shared .align 4 .b8 _ZZ41__kernel_fused_softmax_block_level_sharedPfiiE2AR[16384];
	ld.param.u64 	%rd14, [_Z41__kernel_fused_softmax_block_level_sharedPfii_param_0];
	ld.param.u32 	%r50, [_Z41__kernel_fused_softmax_block_level_sharedPfii_param_1];
	ld.param.u32 	%r49, [_Z41__kernel_fused_softmax_block_level_sharedPfii_param_2];
	mov.u32 	%r126, %tid.x;
	mov.u32 	%r2, %ctaid.x;
	setp.ge.s32 	%p1, %r2, %r50;
	@%p1 bra 	$L__BB2_67;
	cvta.to.global.u64 	%rd1, %rd14;
	mul.lo.s32 	%r3, %r49, %r2;
	setp.ge.s32 	%p2, %r126, %r49;
	mov.f32 	%f323, 0f00000000;
	mov.f32 	%f322, 0fFF800000;
	@%p2 bra 	$L__BB2_24;
	not.b32 	%r51, %r126;
	add.s32 	%r4, %r49, %r51;
	shr.u32 	%r52, %r4, 9;
	add.s32 	%r53, %r52, 1;
	and.b32  	%r5, %r53, 3;
	and.b32  	%r6, %r4, 1536;
	setp.eq.s32 	%p3, %r6, 1536;
	mov.u32 	%r119, %r126;
	@%p3 bra 	$L__BB2_5;
	shl.b32 	%r54, %r126, 2;
	mov.u32 	%r55, _ZZ41__kernel_fused_softmax_block_level_sharedPfiiE2AR;
	add.s32 	%r112, %r55, %r54;
	mul.wide.s32 	%rd15, %r3, 4;
	mul.wide.u32 	%rd16, %r126, 4;
	add.s64 	%rd17, %rd15, %rd16;
	add.s64 	%rd29, %rd1, %rd17;
	neg.s32 	%r111, %r5;
	shl.b32 	%r56, %r5, 9;
	add.s32 	%r119, %r126, %r56;
$L__BB2_4:
	.pragma "nounroll";
	ld.global.f32 	%f40, [%rd29];
	st.shared.f32 	[%r112], %f40;
	add.s32 	%r112, %r112, 2048;
	add.s64 	%rd29, %rd29, 2048;
	add.s32 	%r111, %r111, 1;
	setp.ne.s32 	%p4, %r111, 0;
	@%p4 bra 	$L__BB2_4;
$L__BB2_5:
	setp.lt.u32 	%p5, %r4, 1536;
	@%p5 bra 	$L__BB2_8;
	mul.wide.s32 	%rd18, %r3, 4;
	mul.wide.u32 	%rd19, %r119, 4;
	add.s64 	%rd20, %rd18, %rd19;
	add.s64 	%rd21, %rd20, %rd1;
	add.s64 	%rd30, %rd21, 4096;
	shl.b32 	%r57, %r119, 2;
	mov.u32 	%r58, _ZZ41__kernel_fused_softmax_block_level_sharedPfiiE2AR;
	add.s32 	%r59, %r57, %r58;
	add.s32 	%r118, %r59, 4096;
$L__BB2_7:
	ld.global.f32 	%f41, [%rd30+-4096];
	st.shared.f32 	[%r118+-4096], %f41;
	ld.global.f32 	%f42, [%rd30+-2048];
	st.shared.f32 	[%r118+-2048], %f42;
	ld.global.f32 	%f43, [%rd30];
	st.shared.f32 	[%r118], %f43;
	ld.global.f32 	%f44, [%rd30+2048];
	st.shared.f32 	[%r118+2048], %f44;
	add.s32 	%r119, %r119, 2048;
	add.s64 	%rd30, %rd30, 8192;
	add.s32 	%r118, %r118, 8192;
	setp.lt.s32 	%p6, %r119, %r49;
	@%p6 bra 	$L__BB2_7;
$L__BB2_8:
	setp.eq.s32 	%p7, %r6, 1536;
	mov.f32 	%f322, 0fFF800000;
	mov.f32 	%f323, 0f00000000;
	mov.u32 	%r117, %r126;
	@%p7 bra 	$L__BB2_13;
	shl.b32 	%r60, %r126, 2;
	mov.u32 	%r61, _ZZ41__kernel_fused_softmax_block_level_sharedPfiiE2AR;
	add.s32 	%r115, %r61, %r60;
	neg.s32 	%r114, %r5;
	mov.f32 	%f322, 0fFF800000;
	mov.f32 	%f323, 0f00000000;
	mov.u32 	%r117, %r126;
$L__BB2_10:
	.pragma "nounroll";
	ld.shared.f32 	%f3, [%r115];
	setp.leu.f32 	%p8, %f3, %f322;
	@%p8 bra 	$L__BB2_12;
	sub.f32 	%f50, %f322, %f3;
	fma.rn.f32 	%f51, %f50, 0f3BBB989D, 0f3F000000;
	cvt.sat.f32.f32 	%f52, %f51;
	mov.f32 	%f53, 0f4B400001;
	mov.f32 	%f54, 0f437C0000;
	fma.rm.f32 	%f55, %f52, %f54, %f53;
	add.f32 	%f56, %f55, 0fCB40007F;
	neg.f32 	%f57, %f56;
	fma.rn.f32 	%f58, %f50, 0f3FB8AA3B, %f57;
	fma.rn.f32 	%f59, %f50, 0f32A57060, %f58;
	mov.b32 	%r62, %f55;
	shl.b32 	%r63, %r62, 23;
	mov.b32 	%f60, %r63;
	ex2.approx.ftz.f32 	%f61, %f59;
	mul.f32 	%f62, %f61, %f60;
	mul.f32 	%f323, %f323, %f62;
	mov.f32 	%f322, %f3;
$L__BB2_12:
	sub.f32 	%f63, %f3, %f322;
	fma.rn.f32 	%f64, %f63, 0f3BBB989D, 0f3F000000;
	cvt.sat.f32.f32 	%f65, %f64;
	mov.f32 	%f66, 0f4B400001;
	mov.f32 	%f67, 0f437C0000;
	fma.rm.f32 	%f68, %f65, %f67, %f66;
	add.f32 	%f69, %f68, 0fCB40007F;
	neg.f32 	%f70, %f69;
	fma.rn.f32 	%f71, %f63, 0f3FB8AA3B, %f70;
	fma.rn.f32 	%f72, %f63, 0f32A57060, %f71;
	mov.b32 	%r64, %f68;
	shl.b32 	%r65, %r64, 23;
	mov.b32 	%f73, %r65;
	ex2.approx.ftz.f32 	%f74, %f72;
	fma.rn.f32 	%f323, %f74, %f73, %f323;
	add.s32 	%r117, %r117, 512;
	add.s32 	%r115, %r115, 2048;
	add.s32 	%r114, %r114, 1;
	setp.ne.s32 	%p9, %r114, 0;
	@%p9 bra 	$L__BB2_10;
$L__BB2_13:
	setp.lt.u32 	%p10, %r4, 1536;
	@%p10 bra 	$L__BB2_24;
	shl.b32 	%r66, %r117, 2;
	mov.u32 	%r67, _ZZ41__kernel_fused_softmax_block_level_sharedPfiiE2AR;
	add.s32 	%r68, %r66, %r67;
	add.s32 	%r120, %r68, 4096;
$L__BB2_15:
	ld.shared.f32 	%f14, [%r120+-4096];
	setp.leu.f32 	%p11, %f14, %f322;
	@%p11 bra 	$L__BB2_17;
	sub.f32 	%f75, %f322, %f14;
	fma.rn.f32 	%f76, %f75, 0f3BBB989D, 0f3F000000;
	cvt.sat.f32.f32 	%f77, %f76;
	mov.f32 	%f78, 0f4B400001;
	mov.f32 	%f79, 0f437C0000;
	fma.rm.f32 	%f80, %f77, %f79, %f78;
	add.f32 	%f81, %f80, 0fCB40007F;
	neg.f32 	%f82, %f81;
	fma.rn.f32 	%f83, %f75, 0f3FB8AA3B, %f82;
	fma.rn.f32 	%f84, %f75, 0f32A57060, %f83;
	mov.b32 	%r69, %f80;
	shl.b32 	%r70, %r69, 23;
	mov.b32 	%f85, %r70;
	ex2.approx.ftz.f32 	%f86, %f84;
	mul.f32 	%f87, %f86, %f85;
	mul.f32 	%f323, %f323, %f87;
	mov.f32 	%f322, %f14;
$L__BB2_17:
	sub.f32 	%f88, %f14, %f322;
	fma.rn.f32 	%f89, %f88, 0f3BBB989D, 0f3F000000;
	cvt.sat.f32.f32 	%f90, %f89;
	mov.f32 	%f91, 0f4B400001;
	mov.f32 	%f92, 0f437C0000;
	fma.rm.f32 	%f93, %f90, %f92, %f91;
	add.f32 	%f94, %f93, 0fCB40007F;
	neg.f32 	%f95, %f94;
	fma.rn.f32 	%f96, %f88, 0f3FB8AA3B, %f95;
	fma.rn.f32 	%f97, %f88, 0f32A57060, %f96;
	mov.b32 	%r71, %f93;
	shl.b32 	%r72, %r71, 23;
	mov.b32 	%f98, %r72;
	ex2.approx.ftz.f32 	%f99, %f97;
	fma.rn.f32 	%f325, %f99, %f98, %f323;
	ld.shared.f32 	%f19, [%r120+-2048];
	setp.leu.f32 	%p12, %f19, %f322;
	@%p12 bra 	$L__BB2_19;
	sub.f32 	%f100, %f322, %f19;
	fma.rn.f32 	%f101, %f100, 0f3BBB989D, 0f3F000000;
	cvt.sat.f32.f32 	%f102, %f101;
	mov.f32 	%f103, 0f4B400001;
	mov.f32 	%f104, 0f437C0000;
	fma.rm.f32 	%f105, %f102, %f104, %f103;
	add.f32 	%f106, %f105, 0fCB40007F;
	neg.f32 	%f107, %f106;
	fma.rn.f32 	%f108, %f100, 0f3FB8AA3B, %f107;
	fma.rn.f32 	%f109, %f100, 0f32A57060, %f108;
	mov.b32 	%r73, %f105;
	shl.b32 	%r74, %r73, 23;
	mov.b32 	%f110, %r74;
	ex2.approx.ftz.f32 	%f111, %f109;
	mul.f32 	%f112, %f111, %f110;
	mul.f32 	%f325, %f325, %f112;
	mov.f32 	%f322, %f19;
$L__BB2_19:
	sub.f32 	%f113, %f19, %f322;
	fma.rn.f32 	%f114, %f113, 0f3BBB989D, 0f3F000000;
	cvt.sat.f32.f32 	%f115, %f114;
	mov.f32 	%f116, 0f4B400001;
	mov.f32 	%f117, 0f437C0000;
	fma.rm.f32 	%f118, %f115, %f117, %f116;
	add.f32 	%f119, %f118, 0fCB40007F;
	neg.f32 	%f120, %f119;
	fma.rn.f32 	%f121, %f113, 0f3FB8AA3B, %f120;
	fma.rn.f32 	%f122, %f113, 0f32A57060, %f121;
	mov.b32 	%r75, %f118;
	shl.b32 	%r76, %r75, 23;
	mov.b32 	%f123, %r76;
	ex2.approx.ftz.f32 	%f124, %f122;
	fma.rn.f32 	%f327, %f124, %f123, %f325;
	ld.shared.f32 	%f24, [%r120];
	setp.leu.f32 	%p13, %f24, %f322;
	@%p13 bra 	$L__BB2_21;
	sub.f32 	%f125, %f322, %f24;
	fma.rn.f32 	%f126, %f125, 0f3BBB989D, 0f3F000000;
	cvt.sat.f32.f32 	%f127, %f126;
	mov.f32 	%f128, 0f4B400001;
	mov.f32 	%f129, 0f437C0000;
	fma.rm.f32 	%f130, %f127, %f129, %f128;
	add.f32 	%f131, %f130, 0fCB40007F;
	neg.f32 	%f132, %f131;
	fma.rn.f32 	%f133, %f125, 0f3FB8AA3B, %f132;
	fma.rn.f32 	%f134, %f125, 0f32A57060, %f133;
	mov.b32 	%r77, %f130;
	shl.b32 	%r78, %r77, 23;
	mov.b32 	%f135, %r78;
	ex2.approx.ftz.f32 	%f136, %f134;
	mul.f32 	%f137, %f136, %f135;
	mul.f32 	%f327, %f327, %f137;
	mov.f32 	%f322, %f24;
$L__BB2_21:
	sub.f32 	%f138, %f24, %f322;
	fma.rn.f32 	%f139, %f138, 0f3BBB989D, 0f3F000000;
	cvt.sat.f32.f32 	%f140, %f139;
	mov.f32 	%f141, 0f4B400001;
	mov.f32 	%f142, 0f437C0000;
	fma.rm.f32 	%f143, %f140, %f142, %f141;
	add.f32 	%f144, %f143, 0fCB40007F;
	neg.f32 	%f145, %f144;
	fma.rn.f32 	%f146, %f138, 0f3FB8AA3B, %f145;
	fma.rn.f32 	%f147, %f138, 0f32A57060, %f146;
	mov.b32 	%r79, %f143;
	shl.b32 	%r80, %r79, 23;
	mov.b32 	%f148, %r80;
	ex2.approx.ftz.f32 	%f149, %f147;
	fma.rn.f32 	%f329, %f149, %f148, %f327;
	ld.shared.f32 	%f29, [%r120+2048];
	setp.leu.f32 	%p14, %f29, %f322;
	@%p14 bra 	$L__BB2_23;
	sub.f32 	%f150, %f322, %f29;
	fma.rn.f32 	%f151, %f150, 0f3BBB989D, 0f3F000000;
	cvt.sat.f32.f32 	%f152, %f151;
	mov.f32 	%f153, 0f4B400001;
	mov.f32 	%f154, 0f437C0000;
	fma.rm.f32 	%f155, %f152, %f154, %f153;
	add.f32 	%f156, %f155, 0fCB40007F;
	neg.f32 	%f157, %f156;
	fma.rn.f32 	%f158, %f150, 0f3FB8AA3B, %f157;
	fma.rn.f32 	%f159, %f150, 0f32A57060, %f158;
	mov.b32 	%r81, %f155;
	shl.b32 	%r82, %r81, 23;
	mov.b32 	%f160, %r82;
	ex2.approx.ftz.f32 	%f161, %f159;
	mul.f32 	%f162, %f161, %f160;
	mul.f32 	%f329, %f329, %f162;
	mov.f32 	%f322, %f29;
$L__BB2_23:
	sub.f32 	%f163, %f29, %f322;
	fma.rn.f32 	%f164, %f163, 0f3BBB989D, 0f3F000000;
	cvt.sat.f32.f32 	%f165, %f164;
	mov.f32 	%f166, 0f4B400001;
	mov.f32 	%f167, 0f437C0000;
	fma.rm.f32 	%f168, %f165, %f167, %f166;
	add.f32 	%f169, %f168, 0fCB40007F;
	neg.f32 	%f170, %f169;
	fma.rn.f32 	%f171, %f163, 0f3FB8AA3B, %f170;
	fma.rn.f32 	%f172, %f163, 0f32A57060, %f171;
	mov.b32 	%r83, %f168;
	shl.b32 	%r84, %r83, 23;
	mov.b32 	%f173, %r84;
	ex2.approx.ftz.f32 	%f174, %f172;
	fma.rn.f32 	%f323, %f174, %f173, %f329;
	add.s32 	%r117, %r117, 2048;
	add.s32 	%r120, %r120, 8192;
	setp.lt.s32 	%p15, %r117, %r49;
	@%p15 bra 	$L__BB2_15;
$L__BB2_24:
	shl.b32 	%r85, %r126, 2;
	mov.u32 	%r86, _ZZ41__kernel_fused_softmax_block_level_sharedPfiiE4data;
	add.s32 	%r34, %r86, %r85;
	st.shared.f32 	[%r34], %f322;
	bar.sync 	0;
	setp.gt.u32 	%p16, %r126, 255;
	@%p16 bra 	$L__BB2_26;
	ld.shared.f32 	%f175, [%r34];
	ld.shared.f32 	%f176, [%r34+1024];
	max.f32 	%f177, %f175, %f176;
	st.shared.f32 	[%r34], %f177;
$L__BB2_26:
	bar.sync 	0;
	setp.gt.u32 	%p17, %r126, 127;
	@%p17 bra 	$L__BB2_28;
	ld.shared.f32 	%f178, [%r34];
	ld.shared.f32 	%f179, [%r34+512];
	max.f32 	%f180, %f178, %f179;
	st.shared.f32 	[%r34], %f180;
$L__BB2_28:
	bar.sync 	0;
	setp.gt.u32 	%p18, %r126, 63;
	@%p18 bra 	$L__BB2_30;
	ld.shared.f32 	%f181, [%r34];
	ld.shared.f32 	%f182, [%r34+256];
	max.f32 	%f183, %f181, %f182;
	st.shared.f32 	[%r34], %f183;
$L__BB2_30:
	bar.sync 	0;
	setp.gt.u32 	%p19, %r126, 31;
	@%p19 bra 	$L__BB2_32;
	ld.shared.f32 	%f184, [%r34];
	ld.shared.f32 	%f185, [%r34+128];
	max.f32 	%f186, %f184, %f185;
	st.shared.f32 	[%r34], %f186;
$L__BB2_32:
	bar.sync 	0;
	setp.gt.u32 	%p20, %r126, 15;
	@%p20 bra 	$L__BB2_34;
	ld.shared.f32 	%f187, [%r34];
	ld.shared.f32 	%f188, [%r34+64];
	max.f32 	%f189, %f187, %f188;
	st.shared.f32 	[%r34], %f189;
$L__BB2_34:
	bar.sync 	0;
	setp.gt.u32 	%p21, %r126, 7;
	@%p21 bra 	$L__BB2_36;
	ld.shared.f32 	%f190, [%r34];
	ld.shared.f32 	%f191, [%r34+32];
	max.f32 	%f192, %f190, %f191;
	st.shared.f32 	[%r34], %f192;
$L__BB2_36:
	bar.sync 	0;
	setp.gt.u32 	%p22, %r126, 3;
	@%p22 bra 	$L__BB2_38;
	ld.shared.f32 	%f193, [%r34];
	ld.shared.f32 	%f194, [%r34+16];
	max.f32 	%f195, %f193, %f194;
	st.shared.f32 	[%r34], %f195;
$L__BB2_38:
	bar.sync 	0;
	setp.gt.u32 	%p23, %r126, 1;
	@%p23 bra 	$L__BB2_40;
	ld.shared.f32 	%f196, [%r34];
	ld.shared.f32 	%f197, [%r34+8];
	max.f32 	%f198, %f196, %f197;
	st.shared.f32 	[%r34], %f198;
$L__BB2_40:
	bar.sync 	0;
	setp.ne.s32 	%p24, %r126, 0;
	@%p24 bra 	$L__BB2_42;
	ld.shared.f32 	%f199, [%r34];
	ld.shared.f32 	%f200, [_ZZ41__kernel_fused_softmax_block_level_sharedPfiiE4data+4];
	max.f32 	%f201, %f199, %f200;
	st.shared.f32 	[%r34], %f201;
$L__BB2_42:
	setp.gt.u32 	%p25, %r126, 255;
	bar.sync 	0;
	ld.shared.f32 	%f36, [_ZZ41__kernel_fused_softmax_block_level_sharedPfiiE4data];
	sub.f32 	%f202, %f322, %f36;
	fma.rn.f32 	%f203, %f202, 0f3BBB989D, 0f3F000000;
	cvt.sat.f32.f32 	%f204, %f203;
	mov.f32 	%f205, 0f4B400001;
	mov.f32 	%f206, 0f437C0000;
	fma.rm.f32 	%f207, %f204, %f206, %f205;
	add.f32 	%f208, %f207, 0fCB40007F;
	neg.f32 	%f209, %f208;
	fma.rn.f32 	%f210, %f202, 0f3FB8AA3B, %f209;
	fma.rn.f32 	%f211, %f202, 0f32A57060, %f210;
	mov.b32 	%r87, %f207;
	shl.b32 	%r88, %r87, 23;
	mov.b32 	%f212, %r88;
	ex2.approx.ftz.f32 	%f213, %f211;
	mul.f32 	%f214, %f213, %f212;
	mul.f32 	%f215, %f323, %f214;
	st.shared.f32 	[%r34], %f215;
	bar.sync 	0;
	@%p25 bra 	$L__BB2_44;
	ld.shared.f32 	%f216, [%r34+1024];
	ld.shared.f32 	%f217, [%r34];
	add.f32 	%f218, %f216, %f217;
	st.shared.f32 	[%r34], %f218;
$L__BB2_44:
	setp.gt.u32 	%p26, %r126, 127;
	bar.sync 	0;
	@%p26 bra 	$L__BB2_46;
	ld.shared.f32 	%f219, [%r34+512];
	ld.shared.f32 	%f220, [%r34];
	add.f32 	%f221, %f219, %f220;
	st.shared.f32 	[%r34], %f221;
$L__BB2_46:
	setp.gt.u32 	%p27, %r126, 63;
	bar.sync 	0;
	@%p27 bra 	$L__BB2_48;
	ld.shared.f32 	%f222, [%r34+256];
	ld.shared.f32 	%f223, [%r34];
	add.f32 	%f224, %f222, %f223;
	st.shared.f32 	[%r34], %f224;
$L__BB2_48:
	setp.gt.u32 	%p28, %r126, 31;
	bar.sync 	0;
	@%p28 bra 	$L__BB2_50;
	ld.shared.f32 	%f225, [%r34+128];
	ld.shared.f32 	%f226, [%r34];
	add.f32 	%f227, %f225, %f226;
	st.shared.f32 	[%r34], %f227;
$L__BB2_50:
	setp.gt.u32 	%p29, %r126, 15;
	bar.sync 	0;
	@%p29 bra 	$L__BB2_52;
	ld.shared.f32 	%f228, [%r34+64];
	ld.shared.f32 	%f229, [%r34];
	add.f32 	%f230, %f228, %f229;
	st.shared.f32 	[%r34], %f230;
$L__BB2_52:
	setp.gt.u32 	%p30, %r126, 7;
	bar.sync 	0;
	@%p30 bra 	$L__BB2_54;
	ld.shared.f32 	%f231, [%r34+32];
	ld.shared.f32 	%f232, [%r34];
	add.f32 	%f233, %f231, %f232;
	st.shared.f32 	[%r34], %f233;
$L__BB2_54:
	setp.gt.u32 	%p31, %r126, 3;
	bar.sync 	0;
	@%p31 bra 	$L__BB2_56;
	ld.shared.f32 	%f234, [%r34+16];
	ld.shared.f32 	%f235, [%r34];
	add.f32 	%f236, %f234, %f235;
	st.shared.f32 	[%r34], %f236;
$L__BB2_56:
	setp.gt.u32 	%p32, %r126, 1;
	bar.sync 	0;
	@%p32 bra 	$L__BB2_58;
	ld.shared.f32 	%f237, [%r34+8];
	ld.shared.f32 	%f238, [%r34];
	add.f32 	%f239, %f237, %f238;
	st.shared.f32 	[%r34], %f239;
$L__BB2_58:
	setp.ne.s32 	%p33, %r126, 0;
	bar.sync 	0;
	@%p33 bra 	$L__BB2_60;
	ld.shared.f32 	%f240, [_ZZ41__kernel_fused_softmax_block_level_sharedPfiiE4data+4];
	ld.shared.f32 	%f241, [%r34];
	add.f32 	%f242, %f240, %f241;
	st.shared.f32 	[%r34], %f242;
$L__BB2_60:
	setp.ge.s32 	%p34, %r126, %r49;
	bar.sync 	0;
	ld.shared.f32 	%f37, [_ZZ41__kernel_fused_softmax_block_level_sharedPfiiE4data];
	@%p34 bra 	$L__BB2_67;
	not.b32 	%r89, %r126;
	add.s32 	%r35, %r49, %r89;
	and.b32  	%r90, %r35, 1536;
	setp.eq.s32 	%p35, %r90, 1536;
	@%p35 bra 	$L__BB2_64;
	shr.u32 	%r91, %r35, 9;
	add.s32 	%r92, %r91, 1;
	and.b32  	%r93, %r92, 3;
	mul.wide.s32 	%rd22, %r3, 4;
	mul.wide.u32 	%rd23, %r126, 4;
	add.s64 	%rd24, %rd22, %rd23;
	add.s64 	%rd31, %rd1, %rd24;
	mov.u32 	%r95, _ZZ41__kernel_fused_softmax_block_level_sharedPfiiE2AR;
	add.s32 	%r123, %r95, %r85;
	neg.s32 	%r122, %r93;
	shl.b32 	%r96, %r92, 9;
	and.b32  	%r97, %r96, 1536;
	add.s32 	%r126, %r126, %r97;
$L__BB2_63:
	.pragma "nounroll";
	ld.shared.f32 	%f243, [%r123];
	sub.f32 	%f244, %f243, %f36;
	fma.rn.f32 	%f245, %f244, 0f3BBB989D, 0f3F000000;
	cvt.sat.f32.f32 	%f246, %f245;
	mov.f32 	%f247, 0f4B400001;
	mov.f32 	%f248, 0f437C0000;
	fma.rm.f32 	%f249, %f246, %f248, %f247;
	add.f32 	%f250, %f249, 0fCB40007F;
	neg.f32 	%f251, %f250;
	fma.rn.f32 	%f252, %f244, 0f3FB8AA3B, %f251;
	fma.rn.f32 	%f253, %f244, 0f32A57060, %f252;
	mov.b32 	%r98, %f249;
	shl.b32 	%r99, %r98, 23;
	mov.b32 	%f254, %r99;
	ex2.approx.ftz.f32 	%f255, %f253;
	mul.f32 	%f256, %f255, %f254;
	div.rn.f32 	%f257, %f256, %f37;
	st.global.f32 	[%rd31], %f257;
	add.s64 	%rd31, %rd31, 2048;
	add.s32 	%r123, %r123, 2048;
	add.s32 	%r122, %r122, 1;
	setp.ne.s32 	%p36, %r122, 0;
	@%p36 bra 	$L__BB2_63;
$L__BB2_64:
	setp.lt.u32 	%p37, %r35, 1536;
	@%p37 bra 	$L__BB2_67;
	shl.b32 	%r100, %r126, 2;
	mov.u32 	%r101, _ZZ41__kernel_fused_softmax_block_level_sharedPfiiE2AR;
	add.s32 	%r102, %r100, %r101;
	add.s32 	%r125, %r102, 4096;
	mul.wide.s32 	%rd25, %r3, 4;
	mul.wide.u32 	%rd26, %r126, 4;
	add.s64 	%rd27, %rd25, %rd26;
	add.s64 	%rd28, %rd27, %rd1;
	add.s64 	%rd32, %rd28, 4096;
$L__BB2_66:
	ld.shared.f32 	%f258, [%r125+-4096];
	sub.f32 	%f259, %f258, %f36;
	fma.rn.f32 	%f260, %f259, 0f3BBB989D, 0f3F000000;
	cvt.sat.f32.f32 	%f261, %f260;
	mov.f32 	%f262, 0f4B400001;
	mov.f32 	%f263, 0f437C0000;
	fma.rm.f32 	%f264, %f261, %f263, %f262;
	add.f32 	%f265, %f264, 0fCB40007F;
	neg.f32 	%f266, %f265;
	fma.rn.f32 	%f267, %f259, 0f3FB8AA3B, %f266;
	fma.rn.f32 	%f268, %f259, 0f32A57060, %f267;
	mov.b32 	%r103, %f264;
	shl.b32 	%r104, %r103, 23;
	mov.b32 	%f269, %r104;
	ex2.approx.ftz.f32 	%f270, %f268;
	mul.f32 	%f271, %f270, %f269;
	div.rn.f32 	%f272, %f271, %f37;
	st.global.f32 	[%rd32+-4096], %f272;
	ld.shared.f32 	%f273, [%r125+-2048];
	sub.f32 	%f274, %f273, %f36;
	fma.rn.f32 	%f275, %f274, 0f3BBB989D, 0f3F000000;
	cvt.sat.f32.f32 	%f276, %f275;
	fma.rm.f32 	%f277, %f276, %f263, %f262;
	add.f32 	%f278, %f277, 0fCB40007F;
	neg.f32 	%f279, %f278;
	fma.rn.f32 	%f280, %f274, 0f3FB8AA3B, %f279;
	fma.rn.f32 	%f281, %f274, 0f32A57060, %f280;
	mov.b32 	%r105, %f277;
	shl.b32 	%r106, %r105, 23;
	mov.b32 	%f282, %r106;
	ex2.approx.ftz.f32 	%f283, %f281;
	mul.f32 	%f284, %f283, %f282;
	div.rn.f32 	%f285, %f284, %f37;
	st.global.f32 	[%rd32+-2048], %f285;
	ld.shared.f32 	%f286, [%r125];
	sub.f32 	%f287, %f286, %f36;
	fma.rn.f32 	%f288, %f287, 0f3BBB989D, 0f3F000000;
	cvt.sat.f32.f32 	%f289, %f288;
	fma.rm.f32 	%f290, %f289, %f263, %f262;
	add.f32 	%f291, %f290, 0fCB40007F;
	neg.f32 	%f292, %f291;
	fma.rn.f32 	%f293, %f287, 0f3FB8AA3B, %f292;
	fma.rn.f32 	%f294, %f287, 0f32A57060, %f293;
	mov.b32 	%r107, %f290;
	shl.b32 	%r108, %r107, 23;
	mov.b32 	%f295, %r108;
	ex2.approx.ftz.f32 	%f296, %f294;
	mul.f32 	%f297, %f296, %f295;
	div.rn.f32 	%f298, %f297, %f37;
	st.global.f32 	[%rd32], %f298;
	ld.shared.f32 	%f299, [%r125+2048];
	sub.f32 	%f300, %f299, %f36;
	fma.rn.f32 	%f301, %f300, 0f3BBB989D, 0f3F000000;
	cvt.sat.f32.f32 	%f302, %f301;
	fma.rm.f32 	%f303, %f302, %f263, %f262;
	add.f32 	%f304, %f303, 0fCB40007F;
	neg.f32 	%f305, %f304;
	fma.rn.f32 	%f306, %f300, 0f3FB8AA3B, %f305;
	fma.rn.f32 	%f307, %f300, 0f32A57060, %f306;
	mov.b32 	%r109, %f303;
	shl.b32 	%r110, %r109, 23;
	mov.b32 	%f308, %r110;
	ex2.approx.ftz.f32 	%f309, %f307;
	mul.f32 	%f310, %f309, %f308;
	div.rn.f32 	%f311, %f310, %f37;
	st.global.f32 	[%rd32+2048], %f311;
	add.s32 	%r126, %r126, 2048;
	add.s32 	%r125, %r125, 8192;
	add.s64 	%rd32, %rd32, 8192;
	setp.lt.s32 	%p38, %r126, %r49;
	@%p38 bra 	$L__BB2_66;
$L__BB2_67:
	ret;

}


// ===== COMPILED SASS (sm_100) =====

	.target	sm_100

	.elftype	@"ET_EXEC"


//--------------------- .note.nv.tkinfo           --------------------------
	.section	.note.nv.tkinfo,"",@"SHT_NOTE"
	.sectionflags	@"SHF_NOTE_NV_TKINFO"
	.tkinfo
        /*0018*/ 	.word	0x00000002
        /*0030*/ 	.string	""
        /*0030*/ 	.string	"ptxas"
        /*0030*/ 	.string	"Cuda compilation tools, release 13.0, V13.0.88"
        /*0030*/ 	.string	"Build cuda_13.0.r13.0/compiler.36424714_0"
        /*0030*/ 	.string	"-arch sm_100 -m 64 "



//--------------------- .note.nv.cuinfo           --------------------------
	.section	.note.nv.cuinfo,"",@"SHT_NOTE"
	.sectionflags	@"SHF_NOTE_NV_CUINFO"
        /*0018*/ 	.short	0x0002
        /*001a*/ 	.short	0x0064
        /*001c*/ 	.short	0x0082
	.zero		2


//--------------------- .nv.info                  --------------------------
	.section	.nv.info,"",@"SHT_CUDA_INFO"
	.align	4


	//----- nvinfo : EIATTR_REGCOUNT
	.align		4
        /*0000*/ 	.byte	0x04, 0x2f
        /*0002*/ 	.short	(.L_1 - .L_0)
	.align		4
.L_0:
        /*0004*/ 	.word	index@(_Z33__kernel_fused_softmax_warp_levelPfii)
        /*0008*/ 	.word	0x00000020


	//----- nvinfo : EIATTR_FRAME_SIZE
	.align		4
.L_1:
        /*000c*/ 	.byte	0x04, 0x11
        /*000e*/ 	.short	(.L_3 - .L_2)
	.align		4
.L_2:
        /*0010*/ 	.word	index@($__internal_2_$__cuda_sm3x_div_rn_noftz_f32_slowpath)
        /*0014*/ 	.word	0x00000000


	//----- nvinfo : EIATTR_FRAME_SIZE
	.align		4
.L_3:
        /*0018*/ 	.byte	0x04, 0x11
        /*001a*/ 	.short	(.L_5 - .L_4)
	.align		4
.L_4:
        /*001c*/ 	.word	index@(_Z33__kernel_fused_softmax_warp_levelPfii)
        /*0020*/ 	.word	0x00000000


	//----- nvinfo : EIATTR_REGCOUNT
	.align		4
.L_5:
        /*0024*/ 	.byte	0x04, 0x2f
        /*0026*/ 	.short	(.L_7 - .L_6)
	.align		4
.L_6:
        /*0028*/ 	.word	index@(_Z34__kernel_fused_softmax_block_levelPfii)
        /*002c*/ 	.word	0x0000001f


	//----- nvinfo : EIATTR_FRAME_SIZE
	.align		4
.L_7:
        /*0030*/ 	.byte	0x04, 0x11
        /*0032*/ 	.short	(.L_9 - .L_8)
	.align		4
.L_8:
        /*0034*/ 	.word	index@($__internal_1_$__cuda_sm3x_div_rn_noftz_f32_slowpath)
        /*0038*/ 	.word	0x00000000


	//----- nvinfo : EIATTR_FRAME_SIZE
	.align		4
.L_9:
        /*003c*/ 	.byte	0x04, 0x11
        /*003e*/ 	.short	(.L_11 - .L_10)
	.align		4
.L_10:
        /*0040*/ 	.word	index@(_Z34__kernel_fused_softmax_block_levelPfii)
        /*0044*/ 	.word	0x00000000


	//----- nvinfo : EIATTR_REGCOUNT
	.align		4
.L_11:
        /*0048*/ 	.byte	0x04, 0x2f
        /*004a*/ 	.short	(.L_13 - .L_12)
	.align		4
.L_12:
        /*004c*/ 	.word	index@(_Z41__kernel_fused_softmax_block_level_sharedPfii)
        /*0050*/ 	.word	0x0000001f


	//----- nvinfo : EIATTR_FRAME_SIZE
	.align		4
.L_13:
        /*0054*/ 	.byte	0x04, 0x11
        /*0056*/ 	.short	(.L_15 - .L_14)
	.align		4
.L_14:
        /*0058*/ 	.word	index@($__internal_0_$__cuda_sm3x_div_rn_noftz_f32_slowpath)
        /*005c*/ 	.word	0x00000000


	//----- nvinfo : EIATTR_FRAME_SIZE
	.align		4
.L_15:
        /*0060*/ 	.byte	0x04, 0x11
        /*0062*/ 	.short	(.L_17 - .L_16)
	.align		4
.L_16:
        /*0064*/ 	.word	index@(_Z41__kernel_fused_softmax_block_level_sharedPfii)
        /*0068*/ 	.word	0x00000000


	//----- nvinfo : EIATTR_MIN_STACK_SIZE
	.align		4
.L_17:
        /*006c*/ 	.byte	0x04, 0x12
        /*006e*/ 	.short	(.L_19 - .L_18)
	.align		4
.L_18:
        /*0070*/ 	.word	index@(_Z41__kernel_fused_softmax_block_level_sharedPfii)
        /*0074*/ 	.word	0x00000000


	//----- nvinfo : EIATTR_MIN_STACK_SIZE
	.align		4
.L_19:
        /*0078*/ 	.byte	0x04, 0x12
        /*007a*/ 	.short	(.L_21 - .L_20)
	.align		4
.L_20:
        /*007c*/ 	.word	index@(_Z34__kernel_fused_softmax_block_levelPfii)
        /*0080*/ 	.word	0x00000000


	//----- nvinfo : EIATTR_MIN_STACK_SIZE
	.align		4
.L_21:
        /*0084*/ 	.byte	0x04, 0x12
        /*0086*/ 	.short	(.L_23 - .L_22)
	.align		4
.L_22:
        /*0088*/ 	.word	index@(_Z33__kernel_fused_softmax_warp_levelPfii)
        /*008c*/ 	.word	0x00000000
.L_23:


//--------------------- .nv.compat                --------------------------
	.section	.nv.compat,"",@"SHT_CUDA_COMPAT_INFO"
	.align	4
        /*0000*/ 	.byte	0x02, 0x09, 0x00, 0x00, 0x02, 0x02, 0x01, 0x00, 0x02, 0x05, 0x05, 0x00, 0x03, 0x07, 0x01, 0x01
        /*0010*/ 	.byte	0x02, 0x03, 0x00, 0x00, 0x02, 0x06, 0x01, 0x00, 0x04, 0x0b, 0x08, 0x00, 0x01, 0x00, 0x00, 0x00
        /*0020*/ 	.byte	0x00, 0x00, 0x00, 0x00


//--------------------- .nv.info._Z41__kernel_fused_softmax_block_level_sharedPfii --------------------------
	.section	.nv.info._Z41__kernel_fused_softmax_block_level_sharedPfii,"",@"SHT_CUDA_INFO"
	.sectionflags	@""
	.align	4


	//----- nvinfo : EIATTR_CUDA_API_VERSION
	.align		4
        /*0000*/ 	.byte	0x04, 0x37
        /*0002*/ 	.short	(.L_25 - .L_24)
.L_24:
        /*0004*/ 	.word	0x00000082


	//----- nvinfo : EIATTR_KPARAM_INFO
	.align		4
.L_25:
        /*0008*/ 	.byte	0x04, 0x17
        /*000a*/ 	.short	(.L_27 - .L_26)
.L_26:
        /*000c*/ 	.word	0x00000000
        /*0010*/ 	.short	0x0002
        /*0012*/ 	.short	0x000c
        /*0014*/ 	.byte	0x00, 0xf0, 0x11, 0x00


	//----- nvinfo : EIATTR_KPARAM_INFO
	.align		4
.L_27:
        /*0018*/ 	.byte	0x04, 0x17
        /*001a*/ 	.short	(.L_29 - .L_28)
.L_28:
        /*001c*/ 	.word	0x00000000
        /*0020*/ 	.short	0x0001
        /*0022*/ 	.short	0x0008
        /*0024*/ 	.byte	0x00, 0xf0, 0x11, 0x00


	//----- nvinfo : EIATTR_KPARAM_INFO
	.align		4
.L_29:
        /*0028*/ 	.byte	0x04, 0x17
        /*002a*/ 	.short	(.L_31 - .L_30)
.L_30:
        /*002c*/ 	.word	0x00000000
        /*0030*/ 	.short	0x0000
        /*0032*/ 	.short	0x0000
        /*0034*/ 	.byte	0x00, 0xf5, 0x21, 0x00


	//----- nvinfo : EIATTR_SPARSE_MMA_MASK
	.align		4
.L_31:
        /*0038*/ 	.byte	0x03, 0x50
        /*003a*/ 	.short	0x0000


	//----- nvinfo : EIATTR_MAXREG_COUNT
	.align		4
        /*003c*/ 	.byte	0x03, 0x1b
        /*003e*/ 	.short	0x00ff


	//----- nvinfo : EIATTR_NUM_BARRIERS
	.align		4
        /*0040*/ 	.byte	0x02, 0x4c
        /*0042*/ 	.byte	0x01
	.zero		1


	//----- nvinfo : EIATTR_MERCURY_ISA_VERSION
	.align		4
        /*0044*/ 	.byte	0x03, 0x5f
        /*0046*/ 	.short	0x0101


	//----- nvinfo : EIATTR_VRC_CTA_INIT_COUNT
	.align		4
        /*0048*/ 	.byte	0x02, 0x4a
	.zero		1
	.zero		1


	//----- nvinfo : EIATTR_EXIT_INSTR_OFFSETS
	.align		4
        /*004c*/ 	.byte	0x04, 0x1c
        /*004e*/ 	.short	(.L_33 - .L_32)


	//   ....[0]....
.L_32:
        /*0050*/ 	.word	0x00000040


	//   ....[1]....
        /*0054*/ 	.word	0x00001b80


	//   ....[2]....
        /*0058*/ 	.word	0x00001f10


	//   ....[3]....
        /*005c*/ 	.word	0x00002710


	//----- nvinfo : EIATTR_CRS_STACK_SIZE
	.align		4
.L_33:
        /*0060*/ 	.byte	0x04, 0x1e
        /*0062*/ 	.short	(.L_35 - .L_34)
.L_34:
        /*0064*/ 	.word	0x00000000


	//----- nvinfo : EIATTR_CBANK_PARAM_SIZE
	.align		4
.L_35:
        /*0068*/ 	.byte	0x03, 0x19
        /*006a*/ 	.short	0x0010


	//----- nvinfo : EIATTR_PARAM_CBANK
	.align		4
        /*006c*/ 	.byte	0x04, 0x0a
        /*006e*/ 	.short	(.L_37 - .L_36)
	.align		4
.L_36:
        /*0070*/ 	.word	index@(.nv.constant0._Z41__kernel_fused_softmax_block_level_sharedPfii)
        /*0074*/ 	.short	0x0380
        /*0076*/ 	.short	0x0010


	//----- nvinfo : EIATTR_SW_WAR
	.align		4
.L_37:
        /*0078*/ 	.byte	0x04, 0x36
        /*007a*/ 	.short	(.L_39 - .L_38)
.L_38:
        /*007c*/ 	.word	0x00000008
.L_39:


//--------------------- .nv.info._Z34__kernel_fused_softmax_block_levelPfii --------------------------
	.section	.nv.info._Z34__kernel_fused_softmax_block_levelPfii,"",@"SHT_CUDA_INFO"
	.sectionflags	@""
	.align	4


	//----- nvinfo : EIATTR_CUDA_API_VERSION
	.align		4
        /*0000*/ 	.byte	0x04, 0x37
        /*0002*/ 	.short	(.L_41 - .L_40)
.L_40:
        /*0004*/ 	.word	0x00000082


	//----- nvinfo : EIATTR_KPARAM_INFO
	.align		4
.L_41:
        /*0008*/ 	.byte	0x04, 0x17
        /*000a*/ 	.short	(.L_43 - .L_42)
.L_42:
        /*000c*/ 	.word	0x00000000
        /*0010*/ 	.short	0x0002
        /*0012*/ 	.short	0x000c
        /*0014*/ 	.byte	0x00, 0xf0, 0x11, 0x00


	//----- nvinfo : EIATTR_KPARAM_INFO
	.align		4
.L_43:
        /*0018*/ 	.byte	0x04, 0x17
        /*001a*/ 	.short	(.L_45 - .L_44)
.L_44:
        /*001c*/ 	.word	0x00000000
        /*0020*/ 	.short	0x0001
        /*0022*/ 	.short	0x0008
        /*0024*/ 	.byte	0x00, 0xf0, 0x11, 0x00


	//----- nvinfo : EIATTR_KPARAM_INFO
	.align		4
.L_45:
        /*0028*/ 	.byte	0x04, 0x17
        /*002a*/ 	.short	(.L_47 - .L_46)
.L_46:
        /*002c*/ 	.word	0x00000000
        /*0030*/ 	.short	0x0000
        /*0032*/ 	.short	0x0000
        /*0034*/ 	.byte	0x00, 0xf5, 0x21, 0x00


	//----- nvinfo : EIATTR_SPARSE_MMA_MASK
	.align		4
.L_47:
        /*0038*/ 	.byte	0x03, 0x50
        /*003a*/ 	.short	0x0000


	//----- nvinfo : EIATTR_MAXREG_COUNT
	.align		4
        /*003c*/ 	.byte	0x03, 0x1b
        /*003e*/ 	.short	0x00ff


	//----- nvinfo : EIATTR_NUM_BARRIERS
	.align		4
        /*0040*/ 	.byte	0x02, 0x4c
        /*0042*/ 	.byte	0x01
	.zero		1


	//----- nvinfo : EIATTR_MERCURY_ISA_VERSION
	.align		4
        /*0044*/ 	.byte	0x03, 0x5f
        /*0046*/ 	.short	0x0101


	//----- nvinfo : EIATTR_VRC_CTA_INIT_COUNT
	.align		4
        /*0048*/ 	.byte	0x02, 0x4a
	.zero		1
	.zero		1


	//----- nvinfo : EIATTR_EXIT_INSTR_OFFSETS
	.align		4
        /*004c*/ 	.byte	0x04, 0x1c
        /*004e*/ 	.short	(.L_49 - .L_48)


	//   ....[0]....
.L_48:
        /*0050*/ 	.word	0x00000040


	//   ....[1]....
        /*0054*/ 	.word	0x00001630


	//   ....[2]....
        /*0058*/ 	.word	0x00001980


	//   ....[3]....
        /*005c*/ 	.word	0x00002110


	//----- nvinfo : EIATTR_CRS_STACK_SIZE
	.align		4
.L_49:
        /*0060*/ 	.byte	0x04, 0x1e
        /*0062*/ 	.short	(.L_51 - .L_50)
.L_50:
        /*0064*/ 	.word	0x00000000


	//----- nvinfo : EIATTR_CBANK_PARAM_SIZE
	.align		4
.L_51:
        /*0068*/ 	.byte	0x03, 0x19
        /*006a*/ 	.short	0x0010


	//----- nvinfo : EIATTR_PARAM_CBANK
	.align		4
        /*006c*/ 	.byte	0x04, 0x0a
        /*006e*/ 	.short	(.L_53 - .L_52)
	.align		4
.L_52:
        /*0070*/ 	.word	index@(.nv.constant0._Z34__kernel_fused_softmax_block_levelPfii)
        /*0074*/ 	.short	0x0380
        /*0076*/ 	.short	0x0010


	//----- nvinfo : EIATTR_SW_WAR
	.align		4
.L_53:
        /*0078*/ 	.byte	0x04, 0x36
        /*007a*/ 	.short	(.L_55 - .L_54)
.L_54:
        /*007c*/ 	.word	0x00000008
.L_55:


//--------------------- .nv.info._Z33__kernel_fused_softmax_warp_levelPfii --------------------------
	.section	.nv.info._Z33__kernel_fused_softmax_warp_levelPfii,"",@"SHT_CUDA_INFO"
	.sectionflags	@""
	.align	4


	//----- nvinfo : EIATTR_CUDA_API_VERSION
	.align		4
        /*0000*/ 	.byte	0x04, 0x37
        /*0002*/ 	.short	(.L_57 - .L_56)
.L_56:
        /*0004*/ 	.word	0x00000082


	//----- nvinfo : EIATTR_KPARAM_INFO
	.align		4
.L_57:
        /*0008*/ 	.byte	0x04, 0x17
        /*000a*/ 	.short	(.L_59 - .L_58)
.L_58:
        /*000c*/ 	.word	0x00000000
        /*0010*/ 	.short	0x0002
        /*0012*/ 	.short	0x000c
        /*0014*/ 	.byte	0x00, 0xf0, 0x11, 0x00


	//----- nvinfo : EIATTR_KPARAM_INFO
	.align		4
.L_59:
        /*0018*/ 	.byte	0x04, 0x17
        /*001a*/ 	.short	(.L_61 - .L_60)
.L_60:
        /*001c*/ 	.word	0x00000000
        /*0020*/ 	.short	0x0001
        /*0022*/ 	.short	0x0008
        /*0024*/ 	.byte	0x00, 0xf0, 0x11, 0x00


	//----- nvinfo : EIATTR_KPARAM_INFO
	.align		4
.L_61:
        /*0028*/ 	.byte	0x04, 0x17
        /*002a*/ 	.short	(.L_63 - .L_62)
.L_62:
        /*002c*/ 	.word	0x00000000
        /*0030*/ 	.short	0x0000
        /*0032*/ 	.short	0x0000
        /*0034*/ 	.byte	0x00, 0xf5, 0x21, 0x00


	//----- nvinfo : EIATTR_SPARSE_MMA_MASK
	.align		4
.L_63:
        /*0038*/ 	.byte	0x03, 0x50
        /*003a*/ 	.short	0x0000


	//----- nvinfo : EIATTR_MAXREG_COUNT
	.align		4
        /*003c*/ 	.byte	0x03, 0x1b
        /*003e*/ 	.short	0x00ff


	//----- nvinfo : EIATTR_MERCURY_ISA_VERSION
	.align		4
        /*0040*/ 	.byte	0x03, 0x5f
        /*0042*/ 	.short	0x0101


	//----- nvinfo : EIATTR_COOP_GROUP_MASK_REGIDS
	.align		4
        /*0044*/ 	.byte	0x04, 0x29
        /*0046*/ 	.short	(.L_65 - .L_64)


	//   ....[0]....
.L_64:
        /*0048*/ 	.word	0xffffffff


	//   ....[1]....
        /*004c*/ 	.word	0xffffffff


	//   ....[2]....
        /*0050*/ 	.word	0xffffffff


	//   ....[3]....
        /*0054*/ 	.word	0xffffffff


	//   ....[4]....
        /*0058*/ 	.word	0xffffffff


	//   ....[5]....
        /*005c*/ 	.word	0xffffffff


	//   ....[6]....
        /*0060*/ 	.word	0xffffffff


	//   ....[7]....
        /*0064*/ 	.word	0xffffffff


	//   ....[8]....
        /*0068*/ 	.word	0xffffffff


	//   ....[9]....
        /*006c*/ 	.word	0xffffffff


	//   ....[10]....
        /*0070*/ 	.word	0xffffffff


	//   ....[11]....
        /*0074*/ 	.word	0xffffffff


	//----- nvinfo : EIATTR_COOP_GROUP_INSTR_OFFSETS
	.align		4
.L_65:
        /*0078*/ 	.byte	0x04, 0x28
        /*007a*/ 	.short	(.L_67 - .L_66)


	//   ....[0]....
.L_66:
        /*007c*/ 	.word	0x00001480


	//   ....[1]....
        /*0080*/ 	.word	0x000014e0


	//   ....[2]....
        /*0084*/ 	.word	0x00001500


	//   ....[3]....
        /*0088*/ 	.word	0x00001520


	//   ....[4]....
        /*008c*/ 	.word	0x00001540


	//   ....[5]....
        /*0090*/ 	.word	0x00001560


	//   ....[6]....
        /*0094*/ 	.word	0x00001610


	//   ....[7]....
        /*0098*/ 	.word	0x00001630


	//   ....[8]....
        /*009c*/ 	.word	0x00001650


	//   ....[9]....
        /*00a0*/ 	.word	0x00001670


	//   ....[10]....
        /*00a4*/ 	.word	0x00001690


	//   ....[11]....
        /*00a8*/ 	.word	0x000016b0


	//----- nvinfo : EIATTR_VRC_CTA_INIT_COUNT
	.align		4
.L_67:
        /*00ac*/ 	.byte	0x02, 0x4a
	.zero		1
	.zero		1


	//----- nvinfo : EIATTR_EXIT_INSTR_OFFSETS
	.align		4
        /*00b0*/ 	.byte	0x04, 0x1c
        /*00b2*/ 	.short	(.L_69 - .L_68)


	//   ....[0]....
.L_68:
        /*00b4*/ 	.word	0x00000070


	//   ....[1]....
        /*00b8*/ 	.word	0x000016c0


	//   ....[2]....
        /*00bc*/ 	.word	0x000019f0


	//   ....[3]....
        /*00c0*/ 	.word	0x00002180


	//----- nvinfo : EIATTR_CRS_STACK_SIZE
	.align		4
.L_69:
        /*00c4*/ 	.byte	0x04, 0x1e
        /*00c6*/ 	.short	(.L_71 - .L_70)
.L_70:
        /*00c8*/ 	.word	0x00000000


	//----- nvinfo : EIATTR_CBANK_PARAM_SIZE
	.align		4
.L_71:
        /*00cc*/ 	.byte	0x03, 0x19
        /*00ce*/ 	.short	0x0010


	//----- nvinfo : EIATTR_PARAM_CBANK
	.align		4
        /*00d0*/ 	.byte	0x04, 0x0a
        /*00d2*/ 	.short	(.L_73 - .L_72)
	.align		4
.L_72:
        /*00d4*/ 	.word	index@(.nv.constant0._Z33__kernel_fused_softmax_warp_levelPfii)
        /*00d8*/ 	.short	0x0380
        /*00da*/ 	.short	0x0010


	//----- nvinfo : EIATTR_SW_WAR
	.align		4
.L_73:
        /*00dc*/ 	.byte	0x04, 0x36
        /*00de*/ 	.short	(.L_75 - .L_74)
.L_74:
        /*00e0*/ 	.word	0x00000008
.L_75:


//--------------------- .nv.callgraph             --------------------------
	.section	.nv.callgraph,"",@"SHT_CUDA_CALLGRAPH"
	.align	4
	.sectionentsize	8
	.align		4
        /*0000*/ 	.word	0x00000000
	.align		4
        /*0004*/ 	.word	0xffffffff
	.align		4
        /*0008*/ 	.word	0x00000000
	.align		4
        /*000c*/ 	.word	0xfffffffe
	.align		4
        /*0010*/ 	.word	0x00000000
	.align		4
        /*0014*/ 	.word	0xfffffffd
	.align		4
        /*0018*/ 	.word	0x00000000
	.align		4
        /*001c*/ 	.word	0xfffffffc


//--------------------- .text._Z41__kernel_fused_softmax_block_level_sharedPfii --------------------------
	.section	.text._Z41__kernel_fused_softmax_block_level_sharedPfii,"ax",@progbits
	.align	128
        .global         _Z41__kernel_fused_softmax_block_level_sharedPfii
        .type           _Z41__kernel_fused_softmax_block_level_sharedPfii,@function
        .size           _Z41__kernel_fused_softmax_block_level_sharedPfii,(.L_x_134 - _Z41__kernel_fused_softmax_block_level_sharedPfii)
        .other          _Z41__kernel_fused_softmax_block_level_sharedPfii,@"STO_CUDA_ENTRY STV_DEFAULT"
_Z41__kernel_fused_softmax_block_level_sharedPfii:
.text._Z41__kernel_fused_softmax_block_level_sharedPfii:
[----:B------:R-:W-:Y:S08]  /*0000*/  LDC R1, c[0x0][0x37c] ;  /* 0x0000df00ff017b82 */ /* 0x000ff00000000800 */
[----:B------:R-:W0:Y:S08]  /*0010*/  S2UR UR4, SR_CTAID.X ;  /* 0x00000000000479c3 */ /* 0x000e300000002500 */
[----:B------:R-:W0:Y:S02]  /*0020*/  LDC R0, c[0x0][0x388] ;  /* 0x0000e200ff007b82 */ /* 0x000e240000000800 */
[----:B0-----:R-:W-:-:S13]  /*0030*/  ISETP.LE.AND P0, PT, R0, UR4, PT ;  /* 0x0000000400007c0c */ /* 0x001fda000bf03270 */
[----:B------:R-:W-:Y:S05]  /*0040*/  @P0 EXIT ;  /* 0x000000000000094d */ /* 0x000fea0003800000 */
[----:B------:R-:W0:Y:S01]  /*0050*/  S2R R2, SR_TID.X ;  /* 0x0000000000027919 */ /* 0x000e220000002100 */
[----:B------:R-:W1:Y:S01]  /*0060*/  LDC R9, c[0x0][0x38c] ;  /* 0x0000e300ff097b82 */ /* 0x000e620000000800 */
[----:B------:R-:W2:Y:S01]  /*0070*/  LDCU.64 UR6, c[0x0][0x358] ;  /* 0x00006b00ff0677ac */ /* 0x000ea20008000a00 */
[----:B------:R-:W-:Y:S01]  /*0080*/  BSSY.RECONVERGENT B0, `(.L_x_0) ;  /* 0x000012f000007945 */ /* 0x000fe20003800200 */
[----:B------:R-:W-:Y:S01]  /*0090*/  HFMA2 R5, -RZ, RZ, 0, 0 ;  /* 0x00000000ff057431 */ /* 0x000fe200000001ff */
[----:B------:R-:W-:Y:S01]  /*00a0*/  MOV R7, 0xff800000 ;  /* 0xff80000000077802 */ /* 0x000fe20000000f00 */
[----:B-1----:R-:W-:Y:S01]  /*00b0*/  IMAD R4, R9, UR4, RZ ;  /* 0x0000000409047c24 */ /* 0x002fe2000f8e02ff */
[----:B0-----:R-:W-:-:S13]  /*00c0*/  ISETP.GE.AND P0, PT, R2, R9, PT ;  /* 0x000000090200720c */ /* 0x001fda0003f06270 */
[----:B--2---:R-:W-:Y:S05]  /*00d0*/  @P0 BRA `(.L_x_1) ;  /* 0x0000001000a40947 */ /* 0x004fea0003800000 */
[-C--:B------:R-:W-:Y:S01]  /*00e0*/  LOP3.LUT R0, RZ, R2.reuse, RZ, 0x33, !PT ;  /* 0x00000002ff007212 */ /* 0x080fe200078e33ff */
[----:B------:R-:W-:Y:S01]  /*00f0*/  BSSY.RECONVERGENT B1, `(.L_x_2) ;  /* 0x000001f000017945 */ /* 0x000fe20003800200 */
[----:B------:R-:W-:-:S03]  /*0100*/  MOV R8, R2 ;  /* 0x0000000200087202 */ /* 0x000fc60000000f00 */
[----:B------:R-:W-:-:S05]  /*0110*/  IMAD.IADD R0, R0, 0x1, R9 ;  /* 0x0000000100007824 */ /* 0x000fca00078e0209 */
[C---:B------:R-:W-:Y:S02]  /*0120*/  LOP3.LUT R11, R0.reuse, 0x600, RZ, 0xc0, !PT ;  /* 0x00000600000b7812 */ /* 0x040fe400078ec0ff */
[C---:B------:R-:W-:Y:S02]  /*0130*/  LEA.HI R3, R0.reuse, 0x1, RZ, 0x17 ;  /* 0x0000000100037811 */ /* 0x040fe400078fb8ff */
[----:B------:R-:W-:Y:S02]  /*0140*/  ISETP.NE.AND P0, PT, R11, 0x600, PT ;  /* 0x000006000b00780c */ /* 0x000fe40003f05270 */
[----:B------:R-:W-:Y:S02]  /*0150*/  ISETP.GE.U32.AND P1, PT, R0, 0x600, PT ;  /* 0x000006000000780c */ /* 0x000fe40003f26070 */
[----:B------:R-:W-:-:S09]  /*0160*/  LOP3.LUT R3, R3, 0x3, RZ, 0xc0, !PT ;  /* 0x0000000303037812 */ /* 0x000fd200078ec0ff */
[----:B------:R-:W-:Y:S05]  /*0170*/  @!P0 BRA `(.L_x_3) ;  /* 0x0000000000588947 */ /* 0x000fea0003800000 */
[----:B------:R-:W0:Y:S01]  /*0180*/  S2UR UR5, SR_CgaCtaId ;  /* 0x00000000000579c3 */ /* 0x000e220000008800 */
[----:B------:R-:W1:Y:S01]  /*0190*/  LDCU.64 UR8, c[0x0][0x380] ;  /* 0x00007000ff0877ac */ /* 0x000e620008000a00 */
[----:B------:R-:W-:Y:S01]  /*01a0*/  IMAD.WIDE.U32 R6, R2, 0x4, RZ ;  /* 0x0000000402067825 */ /* 0x000fe200078e00ff */
[----:B------:R-:W-:Y:S01]  /*01b0*/  LEA R8, R3, R2, 0x9 ;  /* 0x0000000203087211 */ /* 0x000fe200078e48ff */
[----:B------:R-:W-:Y:S02]  /*01c0*/  UMOV UR4, 0x400 ;  /* 0x0000040000047882 */ /* 0x000fe40000000000 */
[----:B------:R-:W-:Y:S01]  /*01d0*/  IMAD.MOV R10, RZ, RZ, -R3 ;  /* 0x000000ffff0a7224 */ /* 0x000fe200078e0a03 */
[----:B------:R-:W-:Y:S01]  /*01e0*/  UIADD3 UR4, UPT, UPT, UR4, 0x800, URZ ;  /* 0x0000080004047890 */ /* 0x000fe2000fffe0ff */
[----:B------:R-:W-:-:S03]  /*01f0*/  IMAD.WIDE R6, R4, 0x4, R6 ;  /* 0x0000000404067825 */ /* 0x000fc600078e0206 */
[----:B-1----:R-:W-:-:S04]  /*0200*/  IADD3 R12, P0, PT, R6, UR8, RZ ;  /* 0x00000008060c7c10 */ /* 0x002fc8000ff1e0ff */
[----:B------:R-:W-:Y:S01]  /*0210*/  IADD3.X R13, PT, PT, R7, UR9, RZ, P0, !PT ;  /* 0x00000009070d7c10 */ /* 0x000fe200087fe4ff */
[----:B0-----:R-:W-:-:S06]  /*0220*/  ULEA UR4, UR5, UR4, 0x18 ;  /* 0x0000000405047291 */ /* 0x001fcc000f8ec0ff */
[----:B------:R-:W-:-:S07]  /*0230*/  LEA R5, R2, UR4, 0x2 ;  /* 0x0000000402057c11 */ /* 0x000fce000f8e10ff */
.L_x_4:
[----:B------:R-:W-:Y:S02]  /*0240*/  MOV R6, R12 ;  /* 0x0000000c00067202 */ /* 0x000fe40000000f00 */
[----:B------:R-:W-:-:S05]  /*0250*/  MOV R7, R13 ;  /* 0x0000000d00077202 */ /* 0x000fca0000000f00 */
[----:B------:R-:W2:Y:S01]  /*0260*/  LDG.E R6, desc[UR6][R6.64] ;  /* 0x0000000606067981 */ /* 0x000ea2000c1e1900 */
[----:B------:R-:W-:Y:S01]  /*0270*/  VIADD R10, R10, 0x1 ;  /* 0x000000010a0a7836 */ /* 0x000fe20000000000 */
[----:B------:R-:W-:-:S04]  /*0280*/  IADD3 R12, P2, PT, R12, 0x800, RZ ;  /* 0x000008000c0c7810 */ /* 0x000fc80007f5e0ff */
[----:B------:R-:W-:Y:S02]  /*0290*/  ISETP.NE.AND P0, PT, R10, RZ, PT ;  /* 0x000000ff0a00720c */ /* 0x000fe40003f05270 */
[----:B------:R-:W-:Y:S01]  /*02a0*/  IADD3.X R13, PT, PT, RZ, R13, RZ, P2, !PT ;  /* 0x0000000dff0d7210 */ /* 0x000fe200017fe4ff */
[----:B--2---:R0:W-:Y:S02]  /*02b0*/  STS [R5], R6 ;  /* 0x0000000605007388 */ /* 0x0041e40000000800 */
[----:B0-----:R-:W-:-:S08]  /*02c0*/  IADD3 R5, PT, PT, R5, 0x800, RZ ;  /* 0x0000080005057810 */ /* 0x001fd00007ffe0ff */
[----:B------:R-:W-:Y:S05]  /*02d0*/  @P0 BRA `(.L_x_4) ;  /* 0xfffffffc00d80947 */ /* 0x000fea000383ffff */
.L_x_3:
[----:B------:R-:W-:Y:S05]  /*02e0*/  BSYNC.RECONVERGENT B1 ;  /* 0x0000000000017941 */ /* 0x000fea0003800200 */
.L_x_2:
[----:B------:R-:W-:Y:S04]  /*02f0*/  BSSY.RECONVERGENT B1, `(.L_x_5) ;  /* 0x0000060000017945 */ /* 0x000fe80003800200 */
[----:B------:R-:W-:Y:S05]  /*0300*/  @!P1 BRA `(.L_x_6) ;  /* 0x0000000400789947 */ /* 0x000fea0003800000 */
[----:B------:R-:W0:Y:S01]  /*0310*/  S2UR UR5, SR_CgaCtaId ;  /* 0x00000000000579c3 */ /* 0x000e220000008800 */
[----:B------:R-:W1:Y:S01]  /*0320*/  LDCU.64 UR8, c[0x0][0x380] ;  /* 0x00007000ff0877ac */ /* 0x000e620008000a00 */
[----:B------:R-:W-:Y:S01]  /*0330*/  IMAD.WIDE.U32 R6, R8, 0x4, RZ ;  /* 0x0000000408067825 */ /* 0x000fe200078e00ff */
[----:B------:R-:W-:Y:S01]  /*0340*/  BSSY.RECONVERGENT B2, `(.L_x_7) ;  /* 0x0000036000027945 */ /* 0x000fe20003800200 */
[----:B------:R-:W-:Y:S02]  /*0350*/  UMOV UR4, 0x400 ;  /* 0x0000040000047882 */ /* 0x000fe40000000000 */
[----:B------:R-:W-:Y:S01]  /*0360*/  IMAD.IADD R5, R9, 0x1, -R8 ;  /* 0x0000000109057824 */ /* 0x000fe200078e0a08 */
[----:B------:R-:W-:Y:S01]  /*0370*/  UIADD3 UR4, UPT, UPT, UR4, 0x800, URZ ;  /* 0x0000080004047890 */ /* 0x000fe2000fffe0ff */
[----:B------:R-:W-:-:S03]  /*0380*/  IMAD.WIDE R6, R4, 0x4, R6 ;  /* 0x0000000404067825 */ /* 0x000fc600078e0206 */
[----:B------:R-:W-:Y:S02]  /*0390*/  ISETP.GT.AND P1, PT, R5, 0x1800, PT ;  /* 0x000018000500780c */ /* 0x000fe40003f24270 */
[----:B-1----:R-:W-:-:S04]  /*03a0*/  IADD3 R6, P0, PT, R6, UR8, RZ ;  /* 0x0000000806067c10 */ /* 0x002fc8000ff1e0ff */
[----:B------:R-:W-:Y:S01]  /*03b0*/  IADD3 R6, P2, PT, R6, 0x1000, RZ ;  /* 0x0000100006067810 */ /* 0x000fe20007f5e0ff */
[----:B0-----:R-:W-:-:S03]  /*03c0*/  ULEA UR4, UR5, UR4, 0x18 ;  /* 0x0000000405047291 */ /* 0x001fc6000f8ec0ff */
[----:B------:R-:W-:Y:S02]  /*03d0*/  IADD3.X R7, PT, PT, RZ, UR9, R7, P2, P0 ;  /* 0x00000009ff077c10 */ /* 0x000fe400097e0407 */
[----:B------:R-:W-:Y:S02]  /*03e0*/  PLOP3.LUT P0, PT, PT, PT, PT, 0x80, 0x8 ;  /* 0x000000000008781c */ /* 0x000fe40003f0f070 */
[----:B------:R-:W-:-:S04]  /*03f0*/  LEA R5, R8, UR4, 0x2 ;  /* 0x0000000408057c11 */ /* 0x000fc8000f8e10ff */
[----:B------:R-:W-:Y:S01]  /*0400*/  IADD3 R5, PT, PT, R5, 0x1000, RZ ;  /* 0x0000100005057810 */ /* 0x000fe20007ffe0ff */
[----:B------:R-:W-:Y:S06]  /*0410*/  @!P1 BRA `(.L_x_8) ;  /* 0x0000000000a09947 */ /* 0x000fec0003800000 */
[----:B------:R-:W-:Y:S02]  /*0420*/  PLOP3.LUT P0, PT, PT, PT, PT, 0x8, 0x80 ;  /* 0x000000000080781c */ /* 0x000fe40003f0e170 */
[----:B------:R-:W-:-:S11]  /*0430*/  IADD3 R23, PT, PT, R9, -0x1800, RZ ;  /* 0xffffe80009177810 */ /* 0x000fd60007ffe0ff */
.L_x_9:
[----:B------:R-:W2:Y:S04]  /*0440*/  LDG.E R10, desc[UR6][R6.64+-0x1000] ;  /* 0xfff00006060a7981 */ /* 0x000ea8000c1e1900 */
[----:B------:R-:W3:Y:S04]  /*0450*/  LDG.E R12, desc[UR6][R6.64+-0x800] ;  /* 0xfff80006060c7981 */ /* 0x000ee8000c1e1900 */
[----:B------:R-:W4:Y:S04]  /*0460*/  LDG.E R14, desc[UR6][R6.64] ;  /* 0x00000006060e7981 */ /* 0x000f28000c1e1900 */
[----:B------:R-:W5:Y:S04]  /*0470*/  LDG.E R16, desc[UR6][R6.64+0x800] ;  /* 0x0008000606107981 */ /* 0x000f68000c1e1900 */
        /* <DEDUP_REMOVED lines=11> */
[----:B--2---:R0:W-:Y:S04]  /*0530*/  STS [R5+-0x1000], R10 ;  /* 0xfff0000a05007388 */ /* 0x0041e80000000800 */
[----:B0-----:R0:W2:Y:S01]  /*0540*/  LDG.E R10, desc[UR6][R6.64+0x5800] ;  /* 0x00580006060a7981 */ /* 0x0010a2000c1e1900 */
[----:B------:R-:W-:-:S05]  /*0550*/  VIADD R8, R8, 0x2000 ;  /* 0x0000200008087836 */ /* 0x000fca0000000000 */
[----:B------:R-:W-:Y:S01]  /*0560*/  ISETP.GE.AND P1, PT, R8, R23, PT ;  /* 0x000000170800720c */ /* 0x000fe20003f26270 */
[----:B---3--:R-:W-:Y:S01]  /*0570*/  STS [R5+-0x800], R12 ;  /* 0xfff8000c05007388 */ /* 0x008fe20000000800 */
[----:B0-----:R-:W-:-:S03]  /*0580*/  IADD3 R6, P2, PT, R6, 0x8000, RZ ;  /* 0x0000800006067810 */ /* 0x001fc60007f5e0ff */
[----:B----4-:R-:W-:Y:S01]  /*0590*/  STS [R5], R14 ;  /* 0x0000000e05007388 */ /* 0x010fe20000000800 */
[----:B------:R-:W-:-:S03]  /*05a0*/  IADD3.X R7, PT, PT, RZ, R7, RZ, P2, !PT ;  /* 0x00000007ff077210 */ /* 0x000fc600017fe4ff */
[----:B-----5:R-:W-:Y:S04]  /*05b0*/  STS [R5+0x800], R16 ;  /* 0x0008001005007388 */ /* 0x020fe80000000800 */
[----:B------:R-:W-:Y:S04]  /*05c0*/  STS [R5+0x1000], R18 ;  /* 0x0010001205007388 */ /* 0x000fe80000000800 */
        /* <DEDUP_REMOVED lines=10> */
[----:B--2---:R0:W-:Y:S02]  /*0670*/  STS [R5+0x5800], R10 ;  /* 0x0058000a05007388 */ /* 0x0041e40000000800 */
[----:B0-----:R-:W-:Y:S01]  /*0680*/  IADD3 R5, PT, PT, R5, 0x8000, RZ ;  /* 0x0000800005057810 */ /* 0x001fe20007ffe0ff */
[----:B------:R-:W-:Y:S06]  /*0690*/  @!P1 BRA `(.L_x_9) ;  /* 0xfffffffc00689947 */ /* 0x000fec000383ffff */
.L_x_8:
[----:B------:R-:W-:Y:S05]  /*06a0*/  BSYNC.RECONVERGENT B2 ;  /* 0x0000000000027941 */ /* 0x000fea0003800200 */
.L_x_7:
[----:B------:R-:W-:Y:S01]  /*06b0*/  IMAD.IADD R10, R9, 0x1, -R8 ;  /* 0x00000001090a7824 */ /* 0x000fe200078e0a08 */
[----:B------:R-:W-:Y:S04]  /*06c0*/  BSSY.RECONVERGENT B2, `(.L_x_10) ;  /* 0x0000018000027945 */ /* 0x000fe80003800200 */
[----:B------:R-:W-:-:S13]  /*06d0*/  ISETP.GT.AND P1, PT, R10, 0x800, PT ;  /* 0x000008000a00780c */ /* 0x000fda0003f24270 */
[----:B------:R-:W-:Y:S05]  /*06e0*/  @!P1 BRA `(.L_x_11) ;  /* 0x0000000000549947 */ /* 0x000fea0003800000 */
[----:B------:R-:W2:Y:S04]  /*06f0*/  LDG.E R10, desc[UR6][R6.64+-0x1000] ;  /* 0xfff00006060a7981 */ /* 0x000ea8000c1e1900 */
[----:B------:R-:W3:Y:S04]  /*0700*/  LDG.E R12, desc[UR6][R6.64+-0x800] ;  /* 0xfff80006060c7981 */ /* 0x000ee8000c1e1900 */
[----:B------:R-:W4:Y:S04]  /*0710*/  LDG.E R14, desc[UR6][R6.64] ;  /* 0x00000006060e7981 */ /* 0x000f28000c1e1900 */
[----:B------:R-:W5:Y:S04]  /*0720*/  LDG.E R16, desc[UR6][R6.64+0x800] ;  /* 0x0008000606107981 */ /* 0x000f68000c1e1900 */
[----:B------:R-:W5:Y:S04]  /*0730*/  LDG.E R18, desc[UR6][R6.64+0x1000] ;  /* 0x0010000606127981 */ /* 0x000f68000c1e1900 */
[----:B------:R-:W5:Y:S04]  /*0740*/  LDG.E R20, desc[UR6][R6.64+0x1800] ;  /* 0x0018000606147981 */ /* 0x000f68000c1e1900 */
[----:B------:R-:W5:Y:S04]  /*0750*/  LDG.E R22, desc[UR6][R6.64+0x2000] ;  /* 0x0020000606167981 */ /* 0x000f68000c1e1900 */
[----:B------:R0:W5:Y:S01]  /*0760*/  LDG.E R24, desc[UR6][R6.64+0x2800] ;  /* 0x0028000606187981 */ /* 0x000162000c1e1900 */
[----:B------:R-:W-:-:S02]  /*0770*/  PLOP3.LUT P0, PT, PT, PT, PT, 0x8, 0x80 ;  /* 0x000000000080781c */ /* 0x000fc40003f0e170 */
[----:B------:R-:W-:Y:S02]  /*0780*/  IADD3 R8, PT, PT, R8, 0x1000, RZ ;  /* 0x0000100008087810 */ /* 0x000fe40007ffe0ff */
[----:B0-----:R-:W-:-:S04]  /*0790*/  IADD3 R6, P1, PT, R6, 0x4000, RZ ;  /* 0x0000400006067810 */ /* 0x001fc80007f3e0ff */
[----:B------:R-:W-:Y:S01]  /*07a0*/  IADD3.X R7, PT, PT, RZ, R7, RZ, P1, !PT ;  /* 0x00000007ff077210 */ /* 0x000fe20000ffe4ff */
[----:B--2---:R-:W-:Y:S04]  /*07b0*/  STS [R5+-0x1000], R10 ;  /* 0xfff0000a05007388 */ /* 0x004fe80000000800 */
[----:B---3--:R-:W-:Y:S04]  /*07c0*/  STS [R5+-0x800], R12 ;  /* 0xfff8000c05007388 */ /* 0x008fe80000000800 */
[----:B----4-:R-:W-:Y:S04]  /*07d0*/  STS [R5], R14 ;  /* 0x0000000e05007388 */ /* 0x010fe80000000800 */
[----:B-----5:R-:W-:Y:S04]  /*07e0*/  STS [R5+0x800], R16 ;  /* 0x0008001005007388 */ /* 0x020fe80000000800 */
[----:B------:R-:W-:Y:S04]  /*07f0*/  STS [R5+0x1000], R18 ;  /* 0x0010001205007388 */ /* 0x000fe80000000800 */
[----:B------:R-:W-:Y:S04]  /*0800*/  STS [R5+0x1800], R20 ;  /* 0x0018001405007388 */ /* 0x000fe80000000800 */
[----:B------:R-:W-:Y:S04]  /*0810*/  STS [R5+0x2000], R22 ;  /* 0x0020001605007388 */ /* 0x000fe80000000800 */
[----:B------:R0:W-:Y:S02]  /*0820*/  STS [R5+0x2800], R24 ;  /* 0x0028001805007388 */ /* 0x0001e40000000800 */
[----:B0-----:R-:W-:-:S07]  /*0830*/  VIADD R5, R5, 0x4000 ;  /* 0x0000400005057836 */ /* 0x001fce0000000000 */
.L_x_11:
[----:B------:R-:W-:Y:S05]  /*0840*/  BSYNC.RECONVERGENT B2 ;  /* 0x0000000000027941 */ /* 0x000fea0003800200 */
.L_x_10:
[----:B------:R-:W-:-:S13]  /*0850*/  ISETP.LT.OR P0, PT, R8, R9, P0 ;  /* 0x000000090800720c */ /* 0x000fda0000701670 */
[----:B------:R-:W-:Y:S05]  /*0860*/  @!P0 BRA `(.L_x_6) ;  /* 0x0000000000208947 */ /* 0x000fea0003800000 */
[----:B------:R-:W2:Y:S04]  /*0870*/  LDG.E R8, desc[UR6][R6.64+-0x1000] ;  /* 0xfff0000606087981 */ /* 0x000ea8000c1e1900 */
[----:B------:R-:W3:Y:S04]  /*0880*/  LDG.E R10, desc[UR6][R6.64+-0x800] ;  /* 0xfff80006060a7981 */ /* 0x000ee8000c1e1900 */
[----:B------:R-:W4:Y:S04]  /*0890*/  LDG.E R12, desc[UR6][R6.64] ;  /* 0x00000006060c7981 */ /* 0x000f28000c1e1900 */
[----:B------:R-:W5:Y:S04]  /*08a0*/  LDG.E R14, desc[UR6][R6.64+0x800] ;  /* 0x00080006060e7981 */ /* 0x000f68000c1e1900 */
[----:B--2---:R0:W-:Y:S04]  /*08b0*/  STS [R5+-0x1000], R8 ;  /* 0xfff0000805007388 */ /* 0x0041e80000000800 */
[----:B---3--:R0:W-:Y:S04]  /*08c0*/  STS [R5+-0x800], R10 ;  /* 0xfff8000a05007388 */ /* 0x0081e80000000800 */
[----:B----4-:R0:W-:Y:S04]  /*08d0*/  STS [R5], R12 ;  /* 0x0000000c05007388 */ /* 0x0101e80000000800 */
[----:B-----5:R0:W-:Y:S02]  /*08e0*/  STS [R5+0x800], R14 ;  /* 0x0008000e05007388 */ /* 0x0201e40000000800 */
.L_x_6:
[----:B------:R-:W-:Y:S05]  /*08f0*/  BSYNC.RECONVERGENT B1 ;  /* 0x0000000000017941 */ /* 0x000fea0003800200 */
.L_x_5:
[----:B------:R-:W-:Y:S01]  /*0900*/  ISETP.NE.AND P0, PT, R11, 0x600, PT ;  /* 0x000006000b00780c */ /* 0x000fe20003f05270 */
[----:B------:R-:W-:Y:S01]  /*0910*/  BSSY.RECONVERGENT B1, `(.L_x_12) ;  /* 0x0000030000017945 */ /* 0x000fe20003800200 */
[----:B0-----:R-:W-:Y:S01]  /*0920*/  HFMA2 R5, -RZ, RZ, 0, 0 ;  /* 0x00000000ff057431 */ /* 0x001fe200000001ff */
[----:B------:R-:W-:Y:S01]  /*0930*/  MOV R7, 0xff800000 ;  /* 0xff80000000077802 */ /* 0x000fe20000000f00 */
[----:B------:R-:W-:-:S09]  /*0940*/  IMAD.MOV.U32 R6, RZ, RZ, R2 ;  /* 0x000000ffff067224 */ /* 0x000fd200078e0002 */
[----:B------:R-:W-:Y:S05]  /*0950*/  @!P0 BRA `(.L_x_13) ;  /* 0x0000000000ac8947 */ /* 0x000fea0003800000 */
[----:B------:R-:W0:Y:S01]  /*0960*/  S2UR UR5, SR_CgaCtaId ;  /* 0x00000000000579c3 */ /* 0x000e220000008800 */
[----:B------:R-:W-:Y:S01]  /*0970*/  UMOV UR4, 0x400 ;  /* 0x0000040000047882 */ /* 0x000fe20000000000 */
[----:B------:R-:W-:Y:S01]  /*0980*/  IADD3 R8, PT, PT, -R3, RZ, RZ ;  /* 0x000000ff03087210 */ /* 0x000fe20007ffe1ff */
[----:B------:R-:W-:Y:S01]  /*0990*/  UIADD3 UR4, UPT, UPT, UR4, 0x800, URZ ;  /* 0x0000080004047890 */ /* 0x000fe2000fffe0ff */
[----:B------:R-:W-:Y:S01]  /*09a0*/  MOV R7, 0xff800000 ;  /* 0xff80000000077802 */ /* 0x000fe20000000f00 */
[----:B------:R-:W-:Y:S01]  /*09b0*/  IMAD.MOV.U32 R5, RZ, RZ, RZ ;  /* 0x000000ffff057224 */ /* 0x000fe200078e00ff */
[----:B------:R-:W-:Y:S01]  /*09c0*/  MOV R6, R2 ;  /* 0x0000000200067202 */ /* 0x000fe20000000f00 */
[----:B0-----:R-:W-:-:S06]  /*09d0*/  ULEA UR4, UR5, UR4, 0x18 ;  /* 0x0000000405047291 */ /* 0x001fcc000f8ec0ff */
[----:B------:R-:W-:-:S07]  /*09e0*/  LEA R3, R2, UR4, 0x2 ;  /* 0x0000000402037c11 */ /* 0x000fce000f8e10ff */
.L_x_16:
[----:B------:R-:W0:Y:S01]  /*09f0*/  LDS R14, [R3] ;  /* 0x00000000030e7984 */ /* 0x000e220000000800 */
[----:B------:R-:W-:Y:S01]  /*0a00*/  BSSY.RECONVERGENT B2, `(.L_x_14) ;  /* 0x0000011000027945 */ /* 0x000fe20003800200 */
[----:B------:R-:W-:Y:S02]  /*0a10*/  MOV R16, 0x3bbb989d ;  /* 0x3bbb989d00107802 */ /* 0x000fe40000000f00 */
[----:B0-----:R-:W-:-:S13]  /*0a20*/  FSETP.GT.AND P0, PT, R14, R7, PT ;  /* 0x000000070e00720b */ /* 0x001fda0003f04000 */
[----:B------:R-:W-:Y:S05]  /*0a30*/  @!P0 BRA `(.L_x_15) ;  /* 0x0000000000348947 */ /* 0x000fea0003800000 */
[----:B------:R-:W-:Y:S02]  /*0a40*/  HFMA2 R12, -RZ, RZ, 3.7421875, 0 ;  /* 0x437c0000ff0c7431 */ /* 0x000fe400000001ff */
[----:B------:R-:W-:Y:S02]  /*0a50*/  IMAD.MOV.U32 R10, RZ, RZ, 0x3bbb989d ;  /* 0x3bbb989dff0a7424 */ /* 0x000fe400078e00ff */
[----:B------:R-:W-:-:S04]  /*0a60*/  FADD R7, R7, -R14 ;  /* 0x8000000e07077221 */ /* 0x000fc80000000000 */
[----:B------:R-:W-:-:S04]  /*0a70*/  FFMA.SAT R9, R7, R10, 0.5 ;  /* 0x3f00000007097423 */ /* 0x000fc8000000200a */
[----:B------:R-:W-:-:S04]  /*0a80*/  FFMA.RM R9, R9, R12, 12582913 ;  /* 0x4b40000109097423 */ /* 0x000fc8000000400c */
[C---:B------:R-:W-:Y:S01]  /*0a90*/  FADD R10, R9.reuse, -12583039 ;  /* 0xcb40007f090a7421 */ /* 0x040fe20000000000 */
[----:B------:R-:W-:-:S03]  /*0aa0*/  SHF.L.U32 R9, R9, 0x17, RZ ;  /* 0x0000001709097819 */ /* 0x000fc600000006ff */
[----:B------:R-:W-:-:S04]  /*0ab0*/  FFMA R10, R7, 1.4426950216293334961, -R10 ;  /* 0x3fb8aa3b070a7823 */ /* 0x000fc8000000080a */
[----:B------:R-:W-:Y:S01]  /*0ac0*/  FFMA R10, R7, 1.925963033500011079e-08, R10 ;  /* 0x32a57060070a7823 */ /* 0x000fe2000000000a */
[----:B------:R-:W-:-:S05]  /*0ad0*/  IMAD.MOV.U32 R7, RZ, RZ, R14 ;  /* 0x000000ffff077224 */ /* 0x000fca00078e000e */
[----:B------:R-:W0:Y:S02]  /*0ae0*/  MUFU.EX2 R10, R10 ;  /* 0x0000000a000a7308 */ /* 0x000e240000000800 */
[----:B0-----:R-:W-:-:S04]  /*0af0*/  FMUL R12, R9, R10 ;  /* 0x0000000a090c7220 */ /* 0x001fc80000400000 */
[----:B------:R-:W-:-:S07]  /*0b00*/  FMUL R5, R5, R12 ;  /* 0x0000000c05057220 */ /* 0x000fce0000400000 */
.L_x_15:
[----:B------:R-:W-:Y:S05]  /*0b10*/  BSYNC.RECONVERGENT B2 ;  /* 0x0000000000027941 */ /* 0x000fea0003800200 */
.L_x_14:
[----:B------:R-:W-:Y:S01]  /*0b20*/  FADD R9, -R7, R14 ;  /* 0x0000000e07097221 */ /* 0x000fe20000000100 */
[----:B------:R-:W-:Y:S02]  /*0b30*/  MOV R11, 0x437c0000 ;  /* 0x437c0000000b7802 */ /* 0x000fe40000000f00 */
[----:B------:R-:W-:Y:S01]  /*0b40*/  IADD3 R8, PT, PT, R8, 0x1, RZ ;  /* 0x0000000108087810 */ /* 0x000fe20007ffe0ff */
[----:B------:R-:W-:Y:S01]  /*0b50*/  FFMA.SAT R10, R9, R16, 0.5 ;  /* 0x3f000000090a7423 */ /* 0x000fe20000002010 */
[----:B------:R-:W-:Y:S02]  /*0b60*/  IADD3 R6, PT, PT, R6, 0x200, RZ ;  /* 0x0000020006067810 */ /* 0x000fe40007ffe0ff */
[----:B------:R-:W-:Y:S01]  /*0b70*/  ISETP.NE.AND P0, PT, R8, RZ, PT ;  /* 0x000000ff0800720c */ /* 0x000fe20003f05270 */
[----:B------:R-:W-:Y:S01]  /*0b80*/  FFMA.RM R10, R10, R11, 12582913 ;  /* 0x4b4000010a0a7423 */ /* 0x000fe2000000400b */
[----:B------:R-:W-:-:S03]  /*0b90*/  IADD3 R3, PT, PT, R3, 0x800, RZ ;  /* 0x0000080003037810 */ /* 0x000fc60007ffe0ff */
[C---:B------:R-:W-:Y:S01]  /*0ba0*/  FADD R12, R10.reuse, -12583039 ;  /* 0xcb40007f0a0c7421 */ /* 0x040fe20000000000 */
[----:B------:R-:W-:-:S03]  /*0bb0*/  IMAD.SHL.U32 R10, R10, 0x800000, RZ ;  /* 0x008000000a0a7824 */ /* 0x000fc600078e00ff */
[----:B------:R-:W-:-:S04]  /*0bc0*/  FFMA R12, R9, 1.4426950216293334961, -R12 ;  /* 0x3fb8aa3b090c7823 */ /* 0x000fc8000000080c */
[----:B------:R-:W-:-:S06]  /*0bd0*/  FFMA R12, R9, 1.925963033500011079e-08, R12 ;  /* 0x32a57060090c7823 */ /* 0x000fcc000000000c */
[----:B------:R-:W0:Y:S02]  /*0be0*/  MUFU.EX2 R12, R12 ;  /* 0x0000000c000c7308 */ /* 0x000e240000000800 */
[----:B0-----:R-:W-:Y:S01]  /*0bf0*/  FFMA R5, R10, R12, R5 ;  /* 0x0000000c0a057223 */ /* 0x001fe20000000005 */
[----:B------:R-:W-:Y:S06]  /*0c00*/  @P0 BRA `(.L_x_16) ;  /* 0xfffffffc00780947 */ /* 0x000fec000383ffff */
.L_x_13:
[----:B------:R-:W-:Y:S05]  /*0c10*/  BSYNC.RECONVERGENT B1 ;  /* 0x0000000000017941 */ /* 0x000fea0003800200 */
.L_x_12:
[----:B------:R-:W-:-:S13]  /*0c20*/  ISETP.GE.U32.AND P0, PT, R0, 0x600, PT ;  /* 0x000006000000780c */ /* 0x000fda0003f06070 */
[----:B------:R-:W-:Y:S05]  /*0c30*/  @!P0 BRA `(.L_x_1) ;  /* 0x0000000400cc8947 */ /* 0x000fea0003800000 */
[----:B------:R-:W0:Y:S01]  /*0c40*/  S2UR UR5, SR_CgaCtaId ;  /* 0x00000000000579c3 */ /* 0x000e220000008800 */
[----:B------:R-:W-:Y:S02]  /*0c50*/  UMOV UR4, 0x400 ;  /* 0x0000040000047882 */ /* 0x000fe40000000000 */
[----:B------:R-:W-:-:S04]  /*0c60*/  UIADD3 UR4, UPT, UPT, UR4, 0x800, URZ ;  /* 0x0000080004047890 */ /* 0x000fc8000fffe0ff */
[----:B0-----:R-:W-:-:S06]  /*0c70*/  ULEA UR4, UR5, UR4, 0x18 ;  /* 0x0000000405047291 */ /* 0x001fcc000f8ec0ff */
[----:B------:R-:W-:-:S05]  /*0c80*/  LEA R0, R6, UR4, 0x2 ;  /* 0x0000000406007c11 */ /* 0x000fca000f8e10ff */
[----:B------:R-:W-:-:S07]  /*0c90*/  VIADD R0, R0, 0x1000 ;  /* 0x0000100000007836 */ /* 0x000fce0000000000 */
.L_x_25:
[----:B------:R-:W0:Y:S01]  /*0ca0*/  LDS R14, [R0+-0x1000] ;  /* 0xfff00000000e7984 */ /* 0x000e220000000800 */
[----:B------:R-:W-:Y:S01]  /*0cb0*/  BSSY.RECONVERGENT B1, `(.L_x_17) ;  /* 0x0000012000017945 */ /* 0x000fe20003800200 */
[----:B------:R-:W-:Y:S02]  /*0cc0*/  HFMA2 R3, -RZ, RZ, 0.96630859375, -0.0022525787353515625 ;  /* 0x3bbb989dff037431 */ /* 0x000fe400000001ff */
[----:B------:R1:W2:Y:S01]  /*0cd0*/  LDS R8, [R0+-0x800] ;  /* 0xfff8000000087984 */ /* 0x0002a20000000800 */
[----:B0-----:R-:W-:-:S13]  /*0ce0*/  FSETP.GT.AND P0, PT, R14, R7, PT ;  /* 0x000000070e00720b */ /* 0x001fda0003f04000 */
[----:B-12---:R-:W-:Y:S05]  /*0cf0*/  @!P0 BRA `(.L_x_18) ;  /* 0x0000000000348947 */ /* 0x006fea0003800000 */
[----:B------:R-:W-:Y:S01]  /*0d00*/  MOV R10, 0x3bbb989d ;  /* 0x3bbb989d000a7802 */ /* 0x000fe20000000f00 */
[----:B------:R-:W-:Y:S01]  /*0d10*/  FADD R7, R7, -R14 ;  /* 0x8000000e07077221 */ /* 0x000fe20000000000 */
[----:B------:R-:W-:-:S03]  /*0d20*/  IMAD.MOV.U32 R12, RZ, RZ, 0x437c0000 ;  /* 0x437c0000ff0c7424 */ /* 0x000fc600078e00ff */
[----:B------:R-:W-:-:S04]  /*0d30*/  FFMA.SAT R9, R7, R10, 0.5 ;  /* 0x3f00000007097423 */ /* 0x000fc8000000200a */
[----:B------:R-:W-:-:S04]  /*0d40*/  FFMA.RM R9, R9, R12, 12582913 ;  /* 0x4b40000109097423 */ /* 0x000fc8000000400c */
[C---:B------:R-:W-:Y:S01]  /*0d50*/  FADD R10, R9.reuse, -12583039 ;  /* 0xcb40007f090a7421 */ /* 0x040fe20000000000 */
[----:B------:R-:W-:-:S03]  /*0d60*/  SHF.L.U32 R9, R9, 0x17, RZ ;  /* 0x0000001709097819 */ /* 0x000fc600000006ff */
[----:B------:R-:W-:-:S04]  /*0d70*/  FFMA R10, R7, 1.4426950216293334961, -R10 ;  /* 0x3fb8aa3b070a7823 */ /* 0x000fc8000000080a */
[----:B------:R-:W-:Y:S01]  /*0d80*/  FFMA R10, R7, 1.925963033500011079e-08, R10 ;  /* 0x32a57060070a7823 */ /* 0x000fe2000000000a */
[----:B------:R-:W-:-:S05]  /*0d90*/  MOV R7, R14 ;  /* 0x0000000e00077202 */ /* 0x000fca0000000f00 */
[----:B------:R-:W0:Y:S02]  /*0da0*/  MUFU.EX2 R10, R10 ;  /* 0x0000000a000a7308 */ /* 0x000e240000000800 */
[----:B0-----:R-:W-:-:S04]  /*0db0*/  FMUL R12, R9, R10 ;  /* 0x0000000a090c7220 */ /* 0x001fc80000400000 */
[----:B------:R-:W-:-:S07]  /*0dc0*/  FMUL R5, R5, R12 ;  /* 0x0000000c05057220 */ /* 0x000fce0000400000 */
.L_x_18:
[----:B------:R-:W-:Y:S05]  /*0dd0*/  BSYNC.RECONVERGENT B1 ;  /* 0x0000000000017941 */ /* 0x000fea0003800200 */
.L_x_17:
[----:B------:R-:W-:Y:S01]  /*0de0*/  FADD R12, -R7, R14 ;  /* 0x0000000e070c7221 */ /* 0x000fe20000000100 */
[----:B------:R-:W-:Y:S01]  /*0df0*/  IMAD.MOV.U32 R9, RZ, RZ, 0x437c0000 ;  /* 0x437c0000ff097424 */ /* 0x000fe200078e00ff */
[----:B------:R0:W1:Y:S01]  /*0e00*/  LDS R10, [R0] ;  /* 0x00000000000a7984 */ /* 0x0000620000000800 */
[----:B------:R-:W-:Y:S01]  /*0e10*/  FSETP.GT.AND P0, PT, R8, R7, PT ;  /* 0x000000070800720b */ /* 0x000fe20003f04000 */
[----:B------:R-:W-:Y:S01]  /*0e20*/  FFMA.SAT R14, R12, R3, 0.5 ;  /* 0x3f0000000c0e7423 */ /* 0x000fe20000002003 */
[----:B------:R-:W-:Y:S03]  /*0e30*/  BSSY.RECONVERGENT B1, `(.L_x_19) ;  /* 0x0000014000017945 */ /* 0x000fe60003800200 */
[----:B------:R-:W-:-:S04]  /*0e40*/  FFMA.RM R14, R14, R9, 12582913 ;  /* 0x4b4000010e0e7423 */ /* 0x000fc80000004009 */
[C---:B------:R-:W-:Y:S01]  /*0e50*/  FADD R11, R14.reuse, -12583039 ;  /* 0xcb40007f0e0b7421 */ /* 0x040fe20000000000 */
[----:B------:R-:W-:-:S03]  /*0e60*/  SHF.L.U32 R14, R14, 0x17, RZ ;  /* 0x000000170e0e7819 */ /* 0x000fc600000006ff */
[----:B------:R-:W-:-:S04]  /*0e70*/  FFMA R11, R12, 1.4426950216293334961, -R11 ;  /* 0x3fb8aa3b0c0b7823 */ /* 0x000fc8000000080b */
[----:B------:R-:W-:-:S06]  /*0e80*/  FFMA R11, R12, 1.925963033500011079e-08, R11 ;  /* 0x32a570600c0b7823 */ /* 0x000fcc000000000b */
[----:B------:R-:W2:Y:S02]  /*0e90*/  MUFU.EX2 R11, R11 ;  /* 0x0000000b000b7308 */ /* 0x000ea40000000800 */
[----:B--2---:R-:W-:Y:S01]  /*0ea0*/  FFMA R5, R14, R11, R5 ;  /* 0x0000000b0e057223 */ /* 0x004fe20000000005 */
[----:B01----:R-:W-:Y:S06]  /*0eb0*/  @!P0 BRA `(.L_x_20) ;  /* 0x00000000002c8947 */ /* 0x003fec0003800000 */
[----:B------:R-:W-:-:S04]  /*0ec0*/  FADD R12, R7, -R8 ;  /* 0x80000008070c7221 */ /* 0x000fc80000000000 */
[----:B------:R-:W-:-:S04]  /*0ed0*/  FFMA.SAT R14, R12, R3, 0.5 ;  /* 0x3f0000000c0e7423 */ /* 0x000fc80000002003 */
[----:B------:R-:W-:-:S04]  /*0ee0*/  FFMA.RM R14, R14, R9, 12582913 ;  /* 0x4b4000010e0e7423 */ /* 0x000fc80000004009 */
[C---:B------:R-:W-:Y:S01]  /*0ef0*/  FADD R7, R14.reuse, -12583039 ;  /* 0xcb40007f0e077421 */ /* 0x040fe20000000000 */
[----:B------:R-:W-:-:S03]  /*0f00*/  SHF.L.U32 R14, R14, 0x17, RZ ;  /* 0x000000170e0e7819 */ /* 0x000fc600000006ff */
[----:B------:R-:W-:-:S04]  /*0f10*/  FFMA R7, R12, 1.4426950216293334961, -R7 ;  /* 0x3fb8aa3b0c077823 */ /* 0x000fc80000000807 */
[----:B------:R-:W-:-:S04]  /*0f20*/  FFMA R12, R12, 1.925963033500011079e-08, R7 ;  /* 0x32a570600c0c7823 */ /* 0x000fc80000000007 */
[----:B------:R-:W0:Y:S02]  /*0f30*/  MUFU.EX2 R7, R12 ;  /* 0x0000000c00077308 */ /* 0x000e240000000800 */
[----:B0-----:R-:W-:Y:S01]  /*0f40*/  FMUL R14, R14, R7 ;  /* 0x000000070e0e7220 */ /* 0x001fe20000400000 */
[----:B------:R-:W-:-:S03]  /*0f50*/  IMAD.MOV.U32 R7, RZ, RZ, R8 ;  /* 0x000000ffff077224 */ /* 0x000fc600078e0008 */
[----:B------:R-:W-:-:S07]  /*0f60*/  FMUL R5, R5, R14 ;  /* 0x0000000e05057220 */ /* 0x000fce0000400000 */
.L_x_20:
[----:B------:R-:W-:Y:S05]  /*0f70*/  BSYNC.RECONVERGENT B1 ;  /* 0x0000000000017941 */ /* 0x000fea0003800200 */
.L_x_19:
[----:B------:R-:W-:Y:S01]  /*0f80*/  FADD R12, -R7, R8 ;  /* 0x00000008070c7221 */ /* 0x000fe20000000100 */
[----:B------:R-:W-:Y:S01]  /*0f90*/  FSETP.GT.AND P0, PT, R10, R7, PT ;  /* 0x000000070a00720b */ /* 0x000fe20003f04000 */
[----:B------:R0:W1:Y:S01]  /*0fa0*/  LDS R8, [R0+0x800] ;  /* 0x0008000000087984 */ /* 0x0000620000000800 */
[----:B------:R-:W-:Y:S01]  /*0fb0*/  BSSY.RECONVERGENT B1, `(.L_x_21) ;  /* 0x0000015000017945 */ /* 0x000fe20003800200 */
[----:B------:R-:W-:-:S04]  /*0fc0*/  FFMA.SAT R14, R12, R3, 0.5 ;  /* 0x3f0000000c0e7423 */ /* 0x000fc80000002003 */
        /* <DEDUP_REMOVED lines=19> */
.L_x_22:
[----:B------:R-:W-:Y:S05]  /*1100*/  BSYNC.RECONVERGENT B1 ;  /* 0x0000000000017941 */ /* 0x000fea0003800200 */
.L_x_21:
[----:B------:R-:W-:Y:S01]  /*1110*/  FADD R10, -R7, R10 ;  /* 0x0000000a070a7221 */ /* 0x000fe20000000100 */
[----:B------:R-:W-:Y:S01]  /*1120*/  FSETP.GT.AND P0, PT, R8, R7, PT ;  /* 0x000000070800720b */ /* 0x000fe20003f04000 */
[----:B------:R-:W-:Y:S02]  /*1130*/  BSSY.RECONVERGENT B1, `(.L_x_23) ;  /* 0x0000015000017945 */ /* 0x000fe40003800200 */
[----:B------:R-:W-:-:S04]  /*1140*/  FFMA.SAT R12, R10, R3, 0.5 ;  /* 0x3f0000000a0c7423 */ /* 0x000fc80000002003 */
[----:B------:R-:W-:-:S04]  /*1150*/  FFMA.RM R12, R12, R9, 12582913 ;  /* 0x4b4000010c0c7423 */ /* 0x000fc80000004009 */
[C---:B------:R-:W-:Y:S01]  /*1160*/  FADD R11, R12.reuse, -12583039 ;  /* 0xcb40007f0c0b7421 */ /* 0x040fe20000000000 */
[----:B------:R-:W-:-:S03]  /*1170*/  SHF.L.U32 R12, R12, 0x17, RZ ;  /* 0x000000170c0c7819 */ /* 0x000fc600000006ff */
[----:B------:R-:W-:-:S04]  /*1180*/  FFMA R11, R10, 1.4426950216293334961, -R11 ;  /* 0x3fb8aa3b0a0b7823 */ /* 0x000fc8000000080b */
[----:B------:R-:W-:-:S06]  /*1190*/  FFMA R11, R10, 1.925963033500011079e-08, R11 ;  /* 0x32a570600a0b7823 */ /* 0x000fcc000000000b */
[----:B------:R-:W0:Y:S02]  /*11a0*/  MUFU.EX2 R11, R11 ;  /* 0x0000000b000b7308 */ /* 0x000e240000000800 */
[----:B0-----:R-:W-:Y:S01]  /*11b0*/  FFMA R5, R12, R11, R5 ;  /* 0x0000000b0c057223 */ /* 0x001fe20000000005 */
[----:B------:R-:W-:Y:S06]  /*11c0*/  @!P0 BRA `(.L_x_24) ;  /* 0x00000000002c8947 */ /* 0x000fec0003800000 */
        /* <DEDUP_REMOVED lines=11> */
.L_x_24:
[----:B------:R-:W-:Y:S05]  /*1280*/  BSYNC.RECONVERGENT B1 ;  /* 0x0000000000017941 */ /* 0x000fea0003800200 */
.L_x_23:
[----:B------:R-:W-:Y:S01]  /*1290*/  FADD R8, -R7, R8 ;  /* 0x0000000807087221 */ /* 0x000fe20000000100 */
[----:B------:R-:W0:Y:S01]  /*12a0*/  LDCU UR4, c[0x0][0x38c] ;  /* 0x00007180ff0477ac */ /* 0x000e220008000800 */
[----:B------:R-:W-:Y:S01]  /*12b0*/  IADD3 R6, PT, PT, R6, 0x800, RZ ;  /* 0x0000080006067810 */ /* 0x000fe20007ffe0ff */
[----:B------:R-:W-:Y:S02]  /*12c0*/  VIADD R0, R0, 0x2000 ;  /* 0x0000200000007836 */ /* 0x000fe40000000000 */
[----:B------:R-:W-:-:S04]  /*12d0*/  FFMA.SAT R10, R8, R3, 0.5 ;  /* 0x3f000000080a7423 */ /* 0x000fc80000002003 */
[----:B------:R-:W-:-:S04]  /*12e0*/  FFMA.RM R10, R10, R9, 12582913 ;  /* 0x4b4000010a0a7423 */ /* 0x000fc80000004009 */
[C---:B------:R-:W-:Y:S01]  /*12f0*/  FADD R3, R10.reuse, -12583039 ;  /* 0xcb40007f0a037421 */ /* 0x040fe20000000000 */
[----:B------:R-:W-:-:S03]  /*1300*/  SHF.L.U32 R10, R10, 0x17, RZ ;  /* 0x000000170a0a7819 */ /* 0x000fc600000006ff */
[----:B------:R-:W-:Y:S01]  /*1310*/  FFMA R3, R8, 1.4426950216293334961, -R3 ;  /* 0x3fb8aa3b08037823 */ /* 0x000fe20000000803 */
[----:B0-----:R-:W-:-:S03]  /*1320*/  ISETP.GE.AND P0, PT, R6, UR4, PT ;  /* 0x0000000406007c0c */ /* 0x001fc6000bf06270 */
[----:B------:R-:W-:-:S06]  /*1330*/  FFMA R3, R8, 1.925963033500011079e-08, R3 ;  /* 0x32a5706008037823 */ /* 0x000fcc0000000003 */
[----:B------:R-:W0:Y:S02]  /*1340*/  MUFU.EX2 R3, R3 ;  /* 0x0000000300037308 */ /* 0x000e240000000800 */
[----:B0-----:R-:W-:Y:S02]  /*1350*/  FFMA R5, R10, R3, R5 ;  /* 0x000000030a057223 */ /* 0x001fe40000000005 */
[----:B------:R-:W-:Y:S05]  /*1360*/  @!P0 BRA `(.L_x_25) ;  /* 0xfffffff8004c8947 */ /* 0x000fea000383ffff */
.L_x_1:
[----:B------:R-:W-:Y:S05]  /*1370*/  BSYNC.RECONVERGENT B0 ;  /* 0x0000000000007941 */ /* 0x000fea0003800200 */
.L_x_0:
[----:B------:R-:W0:Y:S01]  /*1380*/  S2UR UR8, SR_CgaCtaId ;  /* 0x00000000000879c3 */ /* 0x000e220000008800 */
[----:B------:R-:W-:Y:S01]  /*1390*/  UMOV UR5, 0x400 ;  /* 0x0000040000057882 */ /* 0x000fe20000000000 */
[C---:B------:R-:W-:Y:S01]  /*13a0*/  ISETP.GT.U32.AND P0, PT, R2.reuse, 0xff, PT ;  /* 0x000000ff0200780c */ /* 0x040fe20003f04070 */
[----:B------:R-:W-:Y:S01]  /*13b0*/  HFMA2 R14, -RZ, RZ, 3.7421875, 0 ;  /* 0x437c0000ff0e7431 */ /* 0x000fe200000001ff */
[C---:B------:R-:W-:Y:S01]  /*13c0*/  ISETP.GT.U32.AND P1, PT, R2.reuse, 0x7f, PT ;  /* 0x0000007f0200780c */ /* 0x040fe20003f24070 */
[----:B------:R-:W1:Y:S01]  /*13d0*/  LDCU UR9, c[0x0][0x38c] ;  /* 0x00007180ff0977ac */ /* 0x000e620008000800 */
[C---:B------:R-:W-:Y:S02]  /*13e0*/  ISETP.GT.U32.AND P2, PT, R2.reuse, 0xf, PT ;  /* 0x0000000f0200780c */ /* 0x040fe40003f44070 */
[C---:B------:R-:W-:Y:S02]  /*13f0*/  ISETP.GT.U32.AND P3, PT, R2.reuse, 0x7, PT ;  /* 0x000000070200780c */ /* 0x040fe40003f64070 */
[----:B------:R-:W-:-:S02]  /*1400*/  ISETP.GT.U32.AND P4, PT, R2, 0x3, PT ;  /* 0x000000030200780c */ /* 0x000fc40003f84070 */
[C---:B------:R-:W-:Y:S02]  /*1410*/  ISETP.GT.U32.AND P5, PT, R2.reuse, 0x1, PT ;  /* 0x000000010200780c */ /* 0x040fe40003fa4070 */
[----:B------:R-:W-:Y:S02]  /*1420*/  ISETP.NE.AND P6, PT, R2, RZ, PT ;  /* 0x000000ff0200720c */ /* 0x000fe40003fc5270 */
[----:B------:R-:W-:Y:S01]  /*1430*/  MOV R8, 0x3bbb989d ;  /* 0x3bbb989d00087802 */ /* 0x000fe20000000f00 */
[----:B0-----:R-:W-:-:S06]  /*1440*/  ULEA UR4, UR8, UR5, 0x18 ;  /* 0x0000000508047291 */ /* 0x001fcc000f8ec0ff */
[----:B------:R-:W-:-:S05]  /*1450*/  LEA R0, R2, UR4, 0x2 ;  /* 0x0000000402007c11 */ /* 0x000fca000f8e10ff */
[----:B------:R-:W-:Y:S01]  /*1460*/  STS [R0], R7 ;  /* 0x0000000700007388 */ /* 0x000fe20000000800 */
[----:B------:R-:W-:Y:S06]  /*1470*/  BAR.SYNC.DEFER_BLOCKING 0x0 ;  /* 0x0000000000007b1d */ /* 0x000fec0000010000 */
[----:B------:R-:W-:Y:S04]  /*1480*/  @!P0 LDS R3, [R0] ;  /* 0x0000000000038984 */ /* 0x000fe80000000800 */
[----:B------:R-:W0:Y:S02]  /*1490*/  @!P0 LDS R6, [R0+0x400] ;  /* 0x0004000000068984 */ /* 0x000e240000000800 */
[----:B0-----:R-:W-:-:S05]  /*14a0*/  @!P0 FMNMX R3, R3, R6, !PT ;  /* 0x0000000603038209 */ /* 0x001fca0007800000 */
[----:B------:R-:W-:Y:S01]  /*14b0*/  @!P0 STS [R0], R3 ;  /* 0x0000000300008388 */ /* 0x000fe20000000800 */
[----:B------:R-:W-:Y:S01]  /*14c0*/  BAR.SYNC.DEFER_BLOCKING 0x0 ;  /* 0x0000000000007b1d */ /* 0x000fe20000010000 */
[----:B------:R-:W-:-:S04]  /*14d0*/  ISETP.GT.U32.AND P0, PT, R2, 0x3f, PT ;  /* 0x0000003f0200780c */ /* 0x000fc80003f04070 */
[----:B------:R-:W-:Y:S01]  /*14e0*/  P2R R10, PR, RZ, 0x1 ;  /* 0x00000001ff0a7803 */ /* 0x000fe20000000000 */
        /* <DEDUP_REMOVED lines=12> */
[----:B------:R-:W-:-:S05]  /*15b0*/  ISETP.GT.U32.AND P0, PT, R2, 0x7f, PT ;  /* 0x0000007f0200780c */ /* 0x000fca0003f04070 */
        /* <DEDUP_REMOVED lines=10> */
[----:B------:R-:W-:Y:S06]  /*1660*/  BAR.SYNC.DEFER_BLOCKING 0x0 ;  /* 0x0000000000007b1d */ /* 0x000fec0000010000 */
        /* <DEDUP_REMOVED lines=16> */
[----:B------:R-:W0:Y:S02]  /*1770*/  @!P6 LDS R11, [UR4+0x4] ;  /* 0x00000404ff0be984 */ /* 0x000e240008000800 */
[----:B0-----:R-:W-:-:S05]  /*1780*/  @!P6 FMNMX R11, R6, R11, !PT ;  /* 0x0000000b060be209 */ /* 0x001fca0007800000 */
[----:B------:R-:W-:Y:S01]  /*1790*/  @!P6 STS [R0], R11 ;  /* 0x0000000b0000e388 */ /* 0x000fe20000000800 */
[----:B------:R-:W-:Y:S06]  /*17a0*/  BAR.SYNC.DEFER_BLOCKING 0x0 ;  /* 0x0000000000007b1d */ /* 0x000fec0000010000 */
[----:B------:R-:W0:Y:S02]  /*17b0*/  LDS R6, [UR4] ;  /* 0x00000004ff067984 */ /* 0x000e240008000800 */
[----:B0-----:R-:W-:-:S04]  /*17c0*/  FADD R7, -R6, R7 ;  /* 0x0000000706077221 */ /* 0x001fc80000000100 */
[----:B------:R-:W-:-:S04]  /*17d0*/  FFMA.SAT R3, R7, R8, 0.5 ;  /* 0x3f00000007037423 */ /* 0x000fc80000002008 */
[----:B------:R-:W-:-:S04]  /*17e0*/  FFMA.RM R3, R3, R14, 12582913 ;  /* 0x4b40000103037423 */ /* 0x000fc8000000400e */
[C---:B------:R-:W-:Y:S01]  /*17f0*/  FADD R8, R3.reuse, -12583039 ;  /* 0xcb40007f03087421 */ /* 0x040fe20000000000 */
[----:B------:R-:W-:-:S03]  /*1800*/  IMAD.SHL.U32 R3, R3, 0x800000, RZ ;  /* 0x0080000003037824 */ /* 0x000fc600078e00ff */
[----:B------:R-:W-:-:S04]  /*1810*/  FFMA R8, R7, 1.4426950216293334961, -R8 ;  /* 0x3fb8aa3b07087823 */ /* 0x000fc80000000808 */
[----:B------:R-:W-:-:S06]  /*1820*/  FFMA R8, R7, 1.925963033500011079e-08, R8 ;  /* 0x32a5706007087823 */ /* 0x000fcc0000000008 */
[----:B------:R-:W0:Y:S02]  /*1830*/  MUFU.EX2 R8, R8 ;  /* 0x0000000800087308 */ /* 0x000e240000000800 */
[----:B0-----:R-:W-:-:S04]  /*1840*/  FMUL R14, R3, R8 ;  /* 0x00000008030e7220 */ /* 0x001fc80000400000 */
[----:B------:R-:W-:-:S05]  /*1850*/  FMUL R5, R14, R5 ;  /* 0x000000050e057220 */ /* 0x000fca0000400000 */
[----:B------:R-:W-:Y:S01]  /*1860*/  STS [R0], R5 ;  /* 0x0000000500007388 */ /* 0x000fe20000000800 */
[----:B------:R-:W-:Y:S06]  /*1870*/  BAR.SYNC.DEFER_BLOCKING 0x0 ;  /* 0x0000000000007b1d */ /* 0x000fec0000010000 */
[----:B------:R-:W-:Y:S04]  /*1880*/  @!P1 LDS R3, [R0+0x400] ;  /* 0x0004000000039984 */ /* 0x000fe80000000800 */
[----:B------:R-:W0:Y:S02]  /*1890*/  @!P1 LDS R14, [R0] ;  /* 0x00000000000e9984 */ /* 0x000e240000000800 */
[----:B0-----:R-:W-:-:S05]  /*18a0*/  @!P1 FADD R3, R3, R14 ;  /* 0x0000000e03039221 */ /* 0x001fca0000000000 */
[----:B------:R-:W-:Y:S01]  /*18b0*/  @!P1 STS [R0], R3 ;  /* 0x0000000300009388 */ /* 0x000fe20000000800 */
[----:B------:R-:W-:Y:S01]  /*18c0*/  BAR.SYNC.DEFER_BLOCKING 0x0 ;  /* 0x0000000000007b1d */ /* 0x000fe20000010000 */
[----:B------:R-:W-:-:S05]  /*18d0*/  ISETP.NE.AND P1, PT, R12, RZ, PT ;  /* 0x000000ff0c00720c */ /* 0x000fca0003f25270 */
[----:B------:R-:W-:Y:S04]  /*18e0*/  @!P0 LDS R7, [R0+0x200] ;  /* 0x0002000000078984 */ /* 0x000fe80000000800 */
[----:B------:R-:W0:Y:S02]  /*18f0*/  @!P0 LDS R8, [R0] ;  /* 0x0000000000088984 */ /* 0x000e240000000800 */
[----:B0-----:R-:W-:-:S05]  /*1900*/  @!P0 FADD R7, R7, R8 ;  /* 0x0000000807078221 */ /* 0x001fca0000000000 */
[----:B------:R-:W-:Y:S01]  /*1910*/  @!P0 STS [R0], R7 ;  /* 0x0000000700008388 */ /* 0x000fe20000000800 */
[----:B------:R-:W-:Y:S01]  /*1920*/  BAR.SYNC.DEFER_BLOCKING 0x0 ;  /* 0x0000000000007b1d */ /* 0x000fe20000010000 */
[----:B------:R-:W-:-:S13]  /*1930*/  ISETP.NE.AND P0, PT, R10, RZ, PT ;  /* 0x000000ff0a00720c */ /* 0x000fda0003f05270 */
[----:B------:R-:W-:Y:S04]  /*1940*/  @!P0 LDS R5, [R0+0x100] ;  /* 0x0001000000058984 */ /* 0x000fe80000000800 */
[----:B------:R-:W0:Y:S02]  /*1950*/  @!P0 LDS R8, [R0] ;  /* 0x0000000000088984 */ /* 0x000e240000000800 */
[----:B0-----:R-:W-:-:S05]  /*1960*/  @!P0 FADD R5, R5, R8 ;  /* 0x0000000805058221 */ /* 0x001fca0000000000 */
[----:B------:R-:W-:Y:S01]  /*1970*/  @!P0 STS [R0], R5 ;  /* 0x0000000500008388 */ /* 0x000fe20000000800 */
[----:B------:R-:W-:Y:S01]  /*1980*/  BAR.SYNC.DEFER_BLOCKING 0x0 ;  /* 0x0000000000007b1d */ /* 0x000fe20000010000 */
[----:B-1----:R-:W-:-:S05]  /*1990*/  ISETP.GE.AND P0, PT, R2, UR9, PT ;  /* 0x0000000902007c0c */ /* 0x002fca000bf06270 */
[----:B------:R-:W-:Y:S04]  /*19a0*/  @!P1 LDS R3, [R0+0x80] ;  /* 0x0000800000039984 */ /* 0x000fe80000000800 */
[----:B------:R-:W0:Y:S02]  /*19b0*/  @!P1 LDS R8, [R0] ;  /* 0x0000000000089984 */ /* 0x000e240000000800 */
[----:B0-----:R-:W-:-:S05]  /*19c0*/  @!P1 FADD R3, R3, R8 ;  /* 0x0000000803039221 */ /* 0x001fca0000000000 */
[----:B------:R-:W-:Y:S01]  /*19d0*/  @!P1 STS [R0], R3 ;  /* 0x0000000300009388 */ /* 0x000fe20000000800 */
[----:B------:R-:W-:Y:S06]  /*19e0*/  BAR.SYNC.DEFER_BLOCKING 0x0 ;  /* 0x0000000000007b1d */ /* 0x000fec0000010000 */
        /* <DEDUP_REMOVED lines=20> */
[----:B------:R-:W-:Y:S04]  /*1b30*/  @!P6 LDS R5, [UR4+0x4] ;  /* 0x00000404ff05e984 */ /* 0x000fe80008000800 */
[----:B------:R-:W0:Y:S02]  /*1b40*/  @!P6 LDS R8, [R0] ;  /* 0x000000000008e984 */ /* 0x000e240000000800 */
[----:B0-----:R-:W-:-:S05]  /*1b50*/  @!P6 FADD R5, R5, R8 ;  /* 0x000000080505e221 */ /* 0x001fca0000000000 */
[----:B------:R0:W-:Y:S01]  /*1b60*/  @!P6 STS [R0], R5 ;  /* 0x000000050000e388 */ /* 0x0001e20000000800 */
[----:B------:R-:W-:Y:S06]  /*1b70*/  BAR.SYNC.DEFER_BLOCKING 0x0 ;  /* 0x0000000000007b1d */ /* 0x000fec0000010000 */
[----:B------:R-:W-:Y:S05]  /*1b80*/  @P0 EXIT ;  /* 0x000000000000094d */ /* 0x000fea0003800000 */
[----:B------:R-:W1:Y:S01]  /*1b90*/  LDS R3, [UR4] ;  /* 0x00000004ff037984 */ /* 0x000e620008000800 */
[----:B0-----:R-:W-:Y:S01]  /*1ba0*/  LOP3.LUT R5, RZ, R2, RZ, 0x33, !PT ;  /* 0x00000002ff057212 */ /* 0x001fe200078e33ff */
[----:B------:R-:W-:Y:S03]  /*1bb0*/  BSSY.RECONVERGENT B0, `(.L_x_26) ;  /* 0x0000034000007945 */ /* 0x000fe60003800200 */
[----:B------:R-:W-:-:S04]  /*1bc0*/  IADD3 R5, PT, PT, R5, UR9, RZ ;  /* 0x0000000905057c10 */ /* 0x000fc8000fffe0ff */
[----:B------:R-:W-:-:S04]  /*1bd0*/  LOP3.LUT R0, R5, 0x600, RZ, 0xc0, !PT ;  /* 0x0000060005007812 */ /* 0x000fc800078ec0ff */
[----:B------:R-:W-:-:S13]  /*1be0*/  ISETP.NE.AND P0, PT, R0, 0x600, PT ;  /* 0x000006000000780c */ /* 0x000fda0003f05270 */
[----:B------:R-:W-:Y:S05]  /*1bf0*/  @!P0 BRA `(.L_x_27) ;  /* 0x0000000000bc8947 */ /* 0x000fea0003800000 */
[----:B------:R-:W0:Y:S01]  /*1c00*/  LDCU.64 UR10, c[0x0][0x380] ;  /* 0x00007000ff0a77ac */ /* 0x000e220008000a00 */
[----:B------:R-:W-:Y:S01]  /*1c10*/  IMAD.WIDE.U32 R8, R2, 0x4, RZ ;  /* 0x0000000402087825 */ /* 0x000fe200078e00ff */
[----:B------:R-:W-:Y:S01]  /*1c20*/  LEA.HI R0, R5, 0x1, RZ, 0x17 ;  /* 0x0000000105007811 */ /* 0x000fe200078fb8ff */
[----:B------:R-:W-:-:S03]  /*1c30*/  UIADD3 UR4, UPT, UPT, UR5, 0x800, URZ ;  /* 0x0000080005047890 */ /* 0x000fc6000fffe0ff */
[----:B------:R-:W-:Y:S01]  /*1c40*/  SHF.L.U32 R7, R0, 0x9, RZ ;  /* 0x0000000900077819 */ /* 0x000fe200000006ff */
[----:B------:R-:W-:Y:S01]  /*1c50*/  IMAD.WIDE R8, R4, 0x4, R8 ;  /* 0x0000000404087825 */ /* 0x000fe200078e0208 */
[----:B------:R-:W-:Y:S01]  /*1c60*/  ULEA UR4, UR8, UR4, 0x18 ;  /* 0x0000000408047291 */ /* 0x000fe2000f8ec0ff */
[----:B------:R-:W-:Y:S02]  /*1c70*/  LOP3.LUT R0, R0, 0x3, RZ, 0xc0, !PT ;  /* 0x0000000300007812 */ /* 0x000fe400078ec0ff */
[----:B------:R-:W-:-:S03]  /*1c80*/  LOP3.LUT R11, R7, 0x600, RZ, 0xc0, !PT ;  /* 0x00000600070b7812 */ /* 0x000fc600078ec0ff */
[C---:B------:R-:W-:Y:S01]  /*1c90*/  LEA R10, R2.reuse, UR4, 0x2 ;  /* 0x00000004020a7c11 */ /* 0x040fe2000f8e10ff */
[----:B------:R-:W-:Y:S01]  /*1ca0*/  IMAD.MOV R7, RZ, RZ, -R0 ;  /* 0x000000ffff077224 */ /* 0x000fe200078e0a00 */
[----:B------:R-:W-:Y:S02]  /*1cb0*/  IADD3 R2, PT, PT, R2, R11, RZ ;  /* 0x0000000b02027210 */ /* 0x000fe40007ffe0ff */
[----:B0-----:R-:W-:-:S04]  /*1cc0*/  IADD3 R8, P0, PT, R8, UR10, RZ ;  /* 0x0000000a08087c10 */ /* 0x001fc8000ff1e0ff */
[----:B------:R-:W-:-:S09]  /*1cd0*/  IADD3.X R9, PT, PT, R9, UR11, RZ, P0, !PT ;  /* 0x0000000b09097c10 */ /* 0x000fd200087fe4ff */
.L_x_30:
[----:B0-----:R-:W0:Y:S01]  /*1ce0*/  LDS R11, [R10] ;  /* 0x000000000a0b7984 */ /* 0x001e220000000800 */
[----:B------:R-:W-:Y:S01]  /*1cf0*/  MOV R0, 0x3bbb989d ;  /* 0x3bbb989d00007802 */ /* 0x000fe20000000f00 */
[----:B------:R-:W-:Y:S01]  /*1d00*/  IMAD.MOV.U32 R13, RZ, RZ, 0x437c0000 ;  /* 0x437c0000ff0d7424 */ /* 0x000fe200078e00ff */
[----:B-1----:R-:W1:Y:S01]  /*1d10*/  MUFU.RCP R14, R3 ;  /* 0x00000003000e7308 */ /* 0x002e620000001000 */
[----:B------:R-:W-:Y:S01]  /*1d20*/  IADD3 R7, PT, PT, R7, 0x1, RZ ;  /* 0x0000000107077810 */ /* 0x000fe20007ffe0ff */
[----:B------:R-:W-:Y:S03]  /*1d30*/  BSSY.RECONVERGENT B1, `(.L_x_28) ;  /* 0x0000014000017945 */ /* 0x000fe60003800200 */
[----:B------:R-:W-:Y:S01]  /*1d40*/  ISETP.NE.AND P2, PT, R7, RZ, PT ;  /* 0x000000ff0700720c */ /* 0x000fe20003f45270 */
[----:B0-----:R-:W-:-:S04]  /*1d50*/  FADD R11, -R6, R11 ;  /* 0x0000000b060b7221 */ /* 0x001fc80000000100 */
[----:B------:R-:W-:-:S04]  /*1d60*/  FFMA.SAT R0, R11, R0, 0.5 ;  /* 0x3f0000000b007423 */ /* 0x000fc80000002000 */
[----:B------:R-:W-:Y:S01]  /*1d70*/  FFMA.RM R0, R0, R13, 12582913 ;  /* 0x4b40000100007423 */ /* 0x000fe2000000400d */
[----:B-1----:R-:W-:-:S03]  /*1d80*/  FFMA R13, -R3, R14, 1 ;  /* 0x3f800000030d7423 */ /* 0x002fc6000000010e */
[C---:B------:R-:W-:Y:S01]  /*1d90*/  FADD R12, R0.reuse, -12583039 ;  /* 0xcb40007f000c7421 */ /* 0x040fe20000000000 */
[----:B------:R-:W-:Y:S01]  /*1da0*/  SHF.L.U32 R0, R0, 0x17, RZ ;  /* 0x0000001700007819 */ /* 0x000fe200000006ff */
[----:B------:R-:W-:Y:S02]  /*1db0*/  FFMA R13, R14, R13, R14 ;  /* 0x0000000d0e0d7223 */ /* 0x000fe4000000000e */
[----:B------:R-:W-:-:S04]  /*1dc0*/  FFMA R12, R11, 1.4426950216293334961, -R12 ;  /* 0x3fb8aa3b0b0c7823 */ /* 0x000fc8000000080c */
[----:B------:R-:W-:-:S04]  /*1dd0*/  FFMA R12, R11, 1.925963033500011079e-08, R12 ;  /* 0x32a570600b0c7823 */ /* 0x000fc8000000000c */
[----:B------:R-:W0:Y:S02]  /*1de0*/  MUFU.EX2 R11, R12 ;  /* 0x0000000c000b7308 */ /* 0x000e240000000800 */
[----:B0-----:R-:W-:-:S06]  /*1df0*/  FMUL R0, R0, R11 ;  /* 0x0000000b00007220 */ /* 0x001fcc0000400000 */
[----:B------:R-:W0:Y:S01]  /*1e00*/  FCHK P0, R0, R3 ;  /* 0x0000000300007302 */ /* 0x000e220000000000 */
[----:B------:R-:W-:-:S04]  /*1e10*/  FFMA R14, R0, R13, RZ ;  /* 0x0000000d000e7223 */ /* 0x000fc800000000ff */
[----:B------:R-:W-:-:S04]  /*1e20*/  FFMA R11, -R3, R14, R0 ;  /* 0x0000000e030b7223 */ /* 0x000fc80000000100 */
[----:B------:R-:W-:Y:S01]  /*1e30*/  FFMA R11, R13, R11, R14 ;  /* 0x0000000b0d0b7223 */ /* 0x000fe2000000000e */
[----:B0-----:R-:W-:Y:S06]  /*1e40*/  @!P0 BRA `(.L_x_29) ;  /* 0x0000000000088947 */ /* 0x001fec0003800000 */
[----:B------:R-:W-:-:S07]  /*1e50*/  MOV R12, 0x1e70 ;  /* 0x00001e70000c7802 */ /* 0x000fce0000000f00 */
[----:B------:R-:W-:Y:S05]  /*1e60*/  CALL.REL.NOINC `($__internal_0_$__cuda_sm3x_div_rn_noftz_f32_slowpath) ;  /* 0x00000008002c7944 */ /* 0x000fea0003c00000 */
.L_x_29:
[----:B------:R-:W-:Y:S05]  /*1e70*/  BSYNC.RECONVERGENT B1 ;  /* 0x0000000000017941 */ /* 0x000fea0003800200 */
.L_x_28:
[----:B------:R-:W-:Y:S01]  /*1e80*/  IMAD.MOV.U32 R12, RZ, RZ, R8 ;  /* 0x000000ffff0c7224 */ /* 0x000fe200078e0008 */
[----:B------:R-:W-:Y:S02]  /*1e90*/  MOV R13, R9 ;  /* 0x00000009000d7202 */ /* 0x000fe40000000f00 */
[----:B------:R-:W-:Y:S02]  /*1ea0*/  IADD3 R8, P0, PT, R8, 0x800, RZ ;  /* 0x0000080008087810 */ /* 0x000fe40007f1e0ff */
[----:B------:R-:W-:Y:S01]  /*1eb0*/  IADD3 R10, PT, PT, R10, 0x800, RZ ;  /* 0x000008000a0a7810 */ /* 0x000fe20007ffe0ff */
[----:B------:R0:W-:Y:S02]  /*1ec0*/  STG.E desc[UR6][R12.64], R11 ;  /* 0x0000000b0c007986 */ /* 0x0001e4000c101906 */
[----:B------:R-:W-:Y:S01]  /*1ed0*/  IMAD.X R9, RZ, RZ, R9, P0 ;  /* 0x000000ffff097224 */ /* 0x000fe200000e0609 */
[----:B------:R-:W-:Y:S07]  /*1ee0*/  @P2 BRA `(.L_x_30) ;  /* 0xfffffffc007c2947 */ /* 0x000fee000383ffff */
.L_x_27:
[----:B------:R-:W-:Y:S05]  /*1ef0*/  BSYNC.RECONVERGENT B0 ;  /* 0x0000000000007941 */ /* 0x000fea0003800200 */
.L_x_26:
[----:B------:R-:W-:-:S13]  /*1f00*/  ISETP.GE.U32.AND P0, PT, R5, 0x600, PT ;  /* 0x000006000500780c */ /* 0x000fda0003f06070 */
[----:B------:R-:W-:Y:S05]  /*1f10*/  @!P0 EXIT ;  /* 0x000000000000894d */ /* 0x000fea0003800000 */
[----:B------:R-:W2:Y:S01]  /*1f20*/  S2UR UR5, SR_CgaCtaId ;  /* 0x00000000000579c3 */ /* 0x000ea20000008800 */
[----:B------:R-:W3:Y:S01]  /*1f30*/  LDCU.64 UR8, c[0x0][0x380] ;  /* 0x00007000ff0877ac */ /* 0x000ee20008000a00 */
[----:B------:R-:W-:Y:S01]  /*1f40*/  IMAD.WIDE.U32 R8, R2, 0x4, RZ ;  /* 0x0000000402087825 */ /* 0x000fe200078e00ff */
[----:B------:R-:W-:Y:S01]  /*1f50*/  UMOV UR4, 0x400 ;  /* 0x0000040000047882 */ /* 0x000fe20000000000 */
[----:B------:R-:W4:Y:S02]  /*1f60*/  LDCU UR10, c[0x0][0x38c] ;  /* 0x00007180ff0a77ac */ /* 0x000f240008000800 */
[----:B------:R-:W-:Y:S01]  /*1f70*/  IMAD.WIDE R8, R4, 0x4, R8 ;  /* 0x0000000404087825 */ /* 0x000fe200078e0208 */
[----:B------:R-:W-:Y:S02]  /*1f80*/  UIADD3 UR4, UPT, UPT, UR4, 0x800, URZ ;  /* 0x0000080004047890 */ /* 0x000fe4000fffe0ff */
[----:B---3--:R-:W-:-:S04]  /*1f90*/  IADD3 R10, P1, PT, R8, UR8, RZ ;  /* 0x00000008080a7c10 */ /* 0x008fc8000ff3e0ff */
[----:B------:R-:W-:Y:S01]  /*1fa0*/  IADD3 R10, P0, PT, R10, 0x1000, RZ ;  /* 0x000010000a0a7810 */ /* 0x000fe20007f1e0ff */
[----:B--2---:R-:W-:-:S03]  /*1fb0*/  ULEA UR4, UR5, UR4, 0x18 ;  /* 0x0000000405047291 */ /* 0x004fc6000f8ec0ff */
[----:B0-----:R-:W-:-:S03]  /*1fc0*/  IADD3.X R13, PT, PT, RZ, UR9, R9, P0, P1 ;  /* 0x00000009ff0d7c10 */ /* 0x001fc600087e2409 */
[----:B------:R-:W-:-:S04]  /*1fd0*/  LEA R7, R2, UR4, 0x2 ;  /* 0x0000000402077c11 */ /* 0x000fc8000f8e10ff */
[----:B----4-:R-:W-:-:S07]  /*1fe0*/  IADD3 R7, PT, PT, R7, 0x1000, RZ ;  /* 0x0000100007077810 */ /* 0x010fce0007ffe0ff */
.L_x_39:
[----:B------:R-:W0:Y:S01]  /*1ff0*/  LDS R5, [R7+-0x1000] ;  /* 0xfff0000007057984 */ /* 0x000e220000000800 */
[----:B------:R-:W-:Y:S02]  /*2000*/  HFMA2 R0, -RZ, RZ, 0.96630859375, -0.0022525787353515625 ;  /* 0x3bbb989dff007431 */ /* 0x000fe400000001ff */
[----:B------:R-:W-:Y:S01]  /*2010*/  IMAD.MOV.U32 R9, RZ, RZ, 0x437c0000 ;  /* 0x437c0000ff097424 */ /* 0x000fe200078e00ff */
[----:B-1----:R-:W1:Y:S01]  /*2020*/  MUFU.RCP R8, R3 ;  /* 0x0000000300087308 */ /* 0x002e620000001000 */
[----:B------:R-:W-:Y:S01]  /*2030*/  BSSY.RECONVERGENT B0, `(.L_x_31) ;  /* 0x0000017000007945 */ /* 0x000fe20003800200 */
[----:B0-----:R-:W-:-:S04]  /*2040*/  FADD R5, -R6, R5 ;  /* 0x0000000506057221 */ /* 0x001fc80000000100 */
[----:B------:R-:W-:-:S04]  /*2050*/  FFMA.SAT R0, R5, R0, 0.5 ;  /* 0x3f00000005007423 */ /* 0x000fc80000002000 */
[----:B------:R-:W-:Y:S01]  /*2060*/  FFMA.RM R0, R0, R9, 12582913 ;  /* 0x4b40000100007423 */ /* 0x000fe20000004009 */
[----:B-1----:R-:W-:-:S03]  /*2070*/  FFMA R9, -R3, R8, 1 ;  /* 0x3f80000003097423 */ /* 0x002fc60000000108 */
[C---:B------:R-:W-:Y:S01]  /*2080*/  FADD R4, R0.reuse, -12583039 ;  /* 0xcb40007f00047421 */ /* 0x040fe20000000000 */
[----:B------:R-:W-:-:S03]  /*2090*/  SHF.L.U32 R0, R0, 0x17, RZ ;  /* 0x0000001700007819 */ /* 0x000fc600000006ff */
[----:B------:R-:W-:-:S04]  /*20a0*/  FFMA R4, R5, 1.4426950216293334961, -R4 ;  /* 0x3fb8aa3b05047823 */ /* 0x000fc80000000804 */
[----:B------:R-:W-:-:S04]  /*20b0*/  FFMA R4, R5, 1.925963033500011079e-08, R4 ;  /* 0x32a5706005047823 */ /* 0x000fc80000000004 */
[----:B------:R0:W1:Y:S02]  /*20c0*/  MUFU.EX2 R5, R4 ;  /* 0x0000000400057308 */ /* 0x0000640000000800 */
[----:B0-----:R-:W-:Y:S01]  /*20d0*/  MOV R4, R10 ;  /* 0x0000000a00047202 */ /* 0x001fe20000000f00 */
[----:B-1----:R-:W-:Y:S01]  /*20e0*/  FMUL R12, R0, R5 ;  /* 0x00000005000c7220 */ /* 0x002fe20000400000 */
[----:B------:R-:W-:-:S04]  /*20f0*/  FFMA R0, R8, R9, R8 ;  /* 0x0000000908007223 */ /* 0x000fc80000000008 */
[----:B------:R-:W0:Y:S01]  /*2100*/  FCHK P0, R12, R3 ;  /* 0x000000030c007302 */ /* 0x000e220000000000 */
[----:B------:R-:W-:-:S04]  /*2110*/  FFMA R5, R0, R12, RZ ;  /* 0x0000000c00057223 */ /* 0x000fc800000000ff */
[----:B------:R-:W-:-:S04]  /*2120*/  FFMA R8, -R3, R5, R12 ;  /* 0x0000000503087223 */ /* 0x000fc8000000010c */
[----:B------:R-:W-:Y:S01]  /*2130*/  FFMA R9, R0, R8, R5 ;  /* 0x0000000800097223 */ /* 0x000fe20000000005 */
[----:B------:R-:W-:Y:S01]  /*2140*/  IMAD.MOV.U32 R5, RZ, RZ, R13 ;  /* 0x000000ffff057224 */ /* 0x000fe200078e000d */
[----:B0-----:R-:W-:Y:S06]  /*2150*/  @!P0 BRA `(.L_x_32) ;  /* 0x0000000000108947 */ /* 0x001fec0003800000 */
[----:B------:R-:W-:Y:S02]  /*2160*/  MOV R0, R12 ;  /* 0x0000000c00007202 */ /* 0x000fe40000000f00 */
[----:B------:R-:W-:-:S07]  /*2170*/  MOV R12, 0x2190 ;  /* 0x00002190000c7802 */ /* 0x000fce0000000f00 */
[----:B------:R-:W-:Y:S05]  /*2180*/  CALL.REL.NOINC `($__internal_0_$__cuda_sm3x_div_rn_noftz_f32_slowpath) ;  /* 0x0000000400647944 */ /* 0x000fea0003c00000 */
[----:B------:R-:W-:-:S07]  /*2190*/  MOV R9, R11 ;  /* 0x0000000b00097202 */ /* 0x000fce0000000f00 */
.L_x_32:
[----:B------:R-:W-:Y:S05]  /*21a0*/  BSYNC.RECONVERGENT B0 ;  /* 0x0000000000007941 */ /* 0x000fea0003800200 */
.L_x_31:
[----:B------:R-:W0:Y:S01]  /*21b0*/  LDS R11, [R7+-0x800] ;  /* 0xfff80000070b7984 */ /* 0x000e220000000800 */
[----:B------:R-:W-:Y:S02]  /*21c0*/  HFMA2 R13, -RZ, RZ, 3.7421875, 0 ;  /* 0x437c0000ff0d7431 */ /* 0x000fe400000001ff */
[----:B------:R-:W-:Y:S01]  /*21d0*/  IMAD.MOV.U32 R0, RZ, RZ, 0x3bbb989d ;  /* 0x3bbb989dff007424 */ /* 0x000fe200078e00ff */
[----:B------:R-:W1:Y:S01]  /*21e0*/  MUFU.RCP R10, R3 ;  /* 0x00000003000a7308 */ /* 0x000e620000001000 */
[----:B------:R2:W-:Y:S01]  /*21f0*/  STG.E desc[UR6][R4.64+-0x1000], R9 ;  /* 0xfff0000904007986 */ /* 0x0005e2000c101906 */
        /* <DEDUP_REMOVED lines=9> */
[----:B------:R-:W0:Y:S02]  /*2290*/  MUFU.EX2 R11, R8 ;  /* 0x00000008000b7308 */ /* 0x000e240000000800 */
[----:B0-----:R-:W-:Y:S01]  /*22a0*/  FMUL R12, R0, R11 ;  /* 0x0000000b000c7220 */ /* 0x001fe20000400000 */
[----:B------:R-:W-:-:S05]  /*22b0*/  FFMA R0, R10, R13, R10 ;  /* 0x0000000d0a007223 */ /* 0x000fca000000000a */
[----:B------:R-:W0:Y:S01]  /*22c0*/  FCHK P0, R12, R3 ;  /* 0x000000030c007302 */ /* 0x000e220000000000 */
[----:B------:R-:W-:-:S04]  /*22d0*/  FFMA R10, R0, R12, RZ ;  /* 0x0000000c000a7223 */ /* 0x000fc800000000ff */
[----:B------:R-:W-:-:S04]  /*22e0*/  FFMA R11, -R3, R10, R12 ;  /* 0x0000000a030b7223 */ /* 0x000fc8000000010c */
[----:B------:R-:W-:Y:S01]  /*22f0*/  FFMA R11, R0, R11, R10 ;  /* 0x0000000b000b7223 */ /* 0x000fe2000000000a */
[----:B0-2---:R-:W-:Y:S06]  /*2300*/  @!P0 BRA `(.L_x_34) ;  /* 0x00000000000c8947 */ /* 0x005fec0003800000 */
[----:B------:R-:W-:Y:S01]  /*2310*/  IMAD.MOV.U32 R0, RZ, RZ, R12 ;  /* 0x000000ffff007224 */ /* 0x000fe200078e000c */
[----:B------:R-:W-:-:S07]  /*2320*/  MOV R12, 0x2340 ;  /* 0x00002340000c7802 */ /* 0x000fce0000000f00 */
[----:B------:R-:W-:Y:S05]  /*2330*/  CALL.REL.NOINC `($__internal_0_$__cuda_sm3x_div_rn_noftz_f32_slowpath) ;  /* 0x0000000000f87944 */ /* 0x000fea0003c00000 */
.L_x_34:
[----:B------:R-:W-:Y:S05]  /*2340*/  BSYNC.RECONVERGENT B0 ;  /* 0x0000000000007941 */ /* 0x000fea0003800200 */
.L_x_33:
[----:B------:R-:W0:Y:S01]  /*2350*/  LDS R9, [R7] ;  /* 0x0000000007097984 */ /* 0x000e220000000800 */
[----:B------:R-:W-:Y:S01]  /*2360*/  HFMA2 R13, -RZ, RZ, 3.7421875, 0 ;  /* 0x437c0000ff0d7431 */ /* 0x000fe200000001ff */
[----:B------:R-:W-:Y:S01]  /*2370*/  MOV R0, 0x3bbb989d ;  /* 0x3bbb989d00007802 */ /* 0x000fe20000000f00 */
        /* <DEDUP_REMOVED lines=8> */
[----:B------:R-:W-:-:S03]  /*2400*/  IMAD.SHL.U32 R0, R0, 0x800000, RZ ;  /* 0x0080000000007824 */ /* 0x000fc600078e00ff */
        /* <DEDUP_REMOVED lines=10> */
[----:B------:R-:W-:Y:S02]  /*24b0*/  MOV R0, R12 ;  /* 0x0000000c00007202 */ /* 0x000fe40000000f00 */
[----:B------:R-:W-:-:S07]  /*24c0*/  MOV R12, 0x24e0 ;  /* 0x000024e0000c7802 */ /* 0x000fce0000000f00 */
[----:B------:R-:W-:Y:S05]  /*24d0*/  CALL.REL.NOINC `($__internal_0_$__cuda_sm3x_div_rn_noftz_f32_slowpath) ;  /* 0x0000000000907944 */ /* 0x000fea0003c00000 */
[----:B------:R-:W-:-:S07]  /*24e0*/  MOV R9, R11 ;  /* 0x0000000b00097202 */ /* 0x000fce0000000f00 */
.L_x_36:
[----:B------:R-:W-:Y:S05]  /*24f0*/  BSYNC.RECONVERGENT B0 ;  /* 0x0000000000007941 */ /* 0x000fea0003800200 */
.L_x_35:
[----:B------:R-:W0:Y:S01]  /*2500*/  LDS R11, [R7+0x800] ;  /* 0x00080000070b7984 */ /* 0x000e220000000800 */
        /* <DEDUP_REMOVED lines=24> */
.L_x_38:
[----:B------:R-:W-:Y:S05]  /*2690*/  BSYNC.RECONVERGENT B0 ;  /* 0x0000000000007941 */ /* 0x000fea0003800200 */
.L_x_37:
[----:B------:R0:W-:Y:S01]  /*26a0*/  STG.E desc[UR6][R4.64+0x800], R11 ;  /* 0x0008000b04007986 */ /* 0x0001e2000c101906 */
[----:B------:R-:W-:Y:S01]  /*26b0*/  IADD3 R2, PT, PT, R2, 0x800, RZ ;  /* 0x0000080002027810 */ /* 0x000fe20007ffe0ff */
[----:B------:R-:W-:Y:S01]  /*26c0*/  VIADD R7, R7, 0x2000 ;  /* 0x0000200007077836 */ /* 0x000fe20000000000 */
[----:B------:R-:W-:Y:S02]  /*26d0*/  IADD3 R10, P1, PT, R4, 0x2000, RZ ;  /* 0x00002000040a7810 */ /* 0x000fe40007f3e0ff */
[----:B------:R-:W-:Y:S02]  /*26e0*/  ISETP.GE.AND P0, PT, R2, UR10, PT ;  /* 0x0000000a02007c0c */ /* 0x000fe4000bf06270 */
[----:B------:R-:W-:-:S11]  /*26f0*/  IADD3.X R13, PT, PT, RZ, R5, RZ, P1, !PT ;  /* 0x00000005ff0d7210 */ /* 0x000fd60000ffe4ff */
[----:B0-----:R-:W-:Y:S05]  /*2700*/  @!P0 BRA `(.L_x_39) ;  /* 0xfffffff800388947 */ /* 0x001fea000383ffff */
[----:B------:R-:W-:Y:S05]  /*2710*/  EXIT ;  /* 0x000000000000794d */ /* 0x000fea0003800000 */
        .weak           $__internal_0_$__cuda_sm3x_div_rn_noftz_f32_slowpath
        .type           $__internal_0_$__cuda_sm3x_div_rn_noftz_f32_slowpath,@function
        .size           $__internal_0_$__cuda_sm3x_div_rn_noftz_f32_slowpath,(.L_x_134 - $__internal_0_$__cuda_sm3x_div_rn_noftz_f32_slowpath)
$__internal_0_$__cuda_sm3x_div_rn_noftz_f32_slowpath:
[--C-:B------:R-:W-:Y:S01]  /*2720*/  SHF.R.U32.HI R11, RZ, 0x17, R3.reuse ;  /* 0x00000017ff0b7819 */ /* 0x100fe20000011603 */
[----:B------:R-:W-:Y:S01]  /*2730*/  BSSY.RECONVERGENT B2, `(.L_x_40) ;  /* 0x0000063000027945 */ /* 0x000fe20003800200 */
[----:B------:R-:W-:Y:S01]  /*2740*/  SHF.R.U32.HI R13, RZ, 0x17, R0 ;  /* 0x00000017ff0d7819 */ /* 0x000fe20000011600 */
[----:B------:R-:W-:Y:S01]  /*2750*/  IMAD.MOV.U32 R15, RZ, RZ, R3 ;  /* 0x000000ffff0f7224 */ /* 0x000fe200078e0003 */
[----:B------:R-:W-:Y:S02]  /*2760*/  LOP3.LUT R11, R11, 0xff, RZ, 0xc0, !PT ;  /* 0x000000ff0b0b7812 */ /* 0x000fe400078ec0ff */
[----:B------:R-:W-:Y:S02]  /*2770*/  LOP3.LUT R16, R13, 0xff, RZ, 0xc0, !PT ;  /* 0x000000ff0d107812 */ /* 0x000fe400078ec0ff */
[----:B------:R-:W-:Y:S02]  /*2780*/  IADD3 R17, PT, PT, R11, -0x1, RZ ;  /* 0xffffffff0b117810 */ /* 0x000fe40007ffe0ff */
[----:B------:R-:W-:-:S02]  /*2790*/  IADD3 R14, PT, PT, R16, -0x1, RZ ;  /* 0xffffffff100e7810 */ /* 0x000fc40007ffe0ff */
[----:B------:R-:W-:-:S04]  /*27a0*/  ISETP.GT.U32.AND P0, PT, R17, 0xfd, PT ;  /* 0x000000fd1100780c */ /* 0x000fc80003f04070 */
[----:B------:R-:W-:-:S13]  /*27b0*/  ISETP.GT.U32.OR P0, PT, R14, 0xfd, P0 ;  /* 0x000000fd0e00780c */ /* 0x000fda0000704470 */
[----:B------:R-:W-:Y:S01]  /*27c0*/  @!P0 MOV R13, RZ ;  /* 0x000000ff000d8202 */ /* 0x000fe20000000f00 */
[----:B------:R-:W-:Y:S06]  /*27d0*/  @!P0 BRA `(.L_x_41) ;  /* 0x00000000005c8947 */ /* 0x000fec0003800000 */
[----:B------:R-:W-:Y:S02]  /*27e0*/  FSETP.GTU.FTZ.AND P0, PT, |R0|, +INF , PT ;  /* 0x7f8000000000780b */ /* 0x000fe40003f1c200 */
[----:B------:R-:W-:-:S04]  /*27f0*/  FSETP.GTU.FTZ.AND P1, PT, |R3|, +INF , PT ;  /* 0x7f8000000300780b */ /* 0x000fc80003f3c200 */
[----:B------:R-:W-:-:S13]  /*2800*/  PLOP3.LUT P0, PT, P0, P1, PT, 0xf8, 0x8f ;  /* 0x00000000008f781c */ /* 0x000fda0000703f70 */
[----:B------:R-:W-:Y:S05]  /*2810*/  @P0 BRA `(.L_x_42) ;  /* 0x00000004004c0947 */ /* 0x000fea0003800000 */
[----:B------:R-:W-:-:S13]  /*2820*/  LOP3.LUT P0, RZ, R15, 0x7fffffff, R0, 0xc8, !PT ;  /* 0x7fffffff0fff7812 */ /* 0x000fda000780c800 */
[----:B------:R-:W-:Y:S05]  /*2830*/  @!P0 BRA `(.L_x_43) ;  /* 0x00000004003c8947 */ /* 0x000fea0003800000 */
[C---:B------:R-:W-:Y:S02]  /*2840*/  FSETP.NEU.FTZ.AND P0, PT, |R0|.reuse, +INF , PT ;  /* 0x7f8000000000780b */ /* 0x040fe40003f1d200 */
[----:B------:R-:W-:Y:S02]  /*2850*/  FSETP.NEU.FTZ.AND P3, PT, |R3|, +INF , PT ;  /* 0x7f8000000300780b */ /* 0x000fe40003f7d200 */
[----:B------:R-:W-:-:S11]  /*2860*/  FSETP.NEU.FTZ.AND P1, PT, |R0|, +INF , PT ;  /* 0x7f8000000000780b */ /* 0x000fd60003f3d200 */
[----:B------:R-:W-:Y:S05]  /*2870*/  @!P3 BRA !P0, `(.L_x_43) ;  /* 0x00000004002cb947 */ /* 0x000fea0004000000 */
[----:B------:R-:W-:-:S04]  /*2880*/  LOP3.LUT P0, RZ, R0, 0x7fffffff, RZ, 0xc0, !PT ;  /* 0x7fffffff00ff7812 */ /* 0x000fc8000780c0ff */
[----:B------:R-:W-:-:S13]  /*2890*/  PLOP3.LUT P0, PT, P3, P0, PT, 0x2f, 0xf2 ;  /* 0x0000000000f2781c */ /* 0x000fda0001f00577 */
[----:B------:R-:W-:Y:S05]  /*28a0*/  @P0 BRA `(.L_x_44) ;  /* 0x0000000400180947 */ /* 0x000fea0003800000 */
[----:B------:R-:W-:-:S04]  /*28b0*/  LOP3.LUT P0, RZ, R15, 0x7fffffff, RZ, 0xc0, !PT ;  /* 0x7fffffff0fff7812 */ /* 0x000fc8000780c0ff */
[----:B------:R-:W-:-:S13]  /*28c0*/  PLOP3.LUT P0, PT, P1, P0, PT, 0x2f, 0xf2 ;  /* 0x0000000000f2781c */ /* 0x000fda0000f00577 */
[----:B------:R-:W-:Y:S05]  /*28d0*/  @P0 BRA `(.L_x_45) ;  /* 0x0000000400000947 */ /* 0x000fea0003800000 */
[----:B------:R-:W-:Y:S02]  /*28e0*/  ISETP.GE.AND P0, PT, R14, RZ, PT ;  /* 0x000000ff0e00720c */ /* 0x000fe40003f06270 */
[----:B------:R-:W-:-:S11]  /*28f0*/  ISETP.GE.AND P1, PT, R17, RZ, PT ;  /* 0x000000ff1100720c */ /* 0x000fd60003f26270 */
[----:B------:R-:W-:Y:S01]  /*2900*/  @P0 MOV R13, RZ ;  /* 0x000000ff000d0202 */ /* 0x000fe20000000f00 */
[----:B------:R-:W-:Y:S01]  /*2910*/  @!P0 FFMA R0, R0, 1.84467440737095516160e+19, RZ ;  /* 0x5f80000000008823 */ /* 0x000fe200000000ff */
[----:B------:R-:W-:Y:S01]  /*2920*/  @!P0 MOV R13, 0xffffffc0 ;  /* 0xffffffc0000d8802 */ /* 0x000fe20000000f00 */
[----:B------:R-:W-:-:S04]  /*2930*/  @!P1 FFMA R15, R3, 1.84467440737095516160e+19, RZ ;  /* 0x5f800000030f9823 */ /* 0x000fc800000000ff */
[----:B------:R-:W-:-:S07]  /*2940*/  @!P1 VIADD R13, R13, 0x40 ;  /* 0x000000400d0d9836 */ /* 0x000fce0000000000 */
.L_x_41:
[----:B------:R-:W-:Y:S01]  /*2950*/  LEA R14, R11, 0xc0800000, 0x17 ;  /* 0xc08000000b0e7811 */ /* 0x000fe200078eb8ff */
[----:B------:R-:W-:Y:S01]  /*2960*/  BSSY.RECONVERGENT B3, `(.L_x_46) ;  /* 0x0000036000037945 */ /* 0x000fe20003800200 */
[----:B------:R-:W-:Y:S02]  /*2970*/  IADD3 R16, PT, PT, R16, -0x7f, RZ ;  /* 0xffffff8110107810 */ /* 0x000fe40007ffe0ff */
[----:B------:R-:W-:-:S03]  /*2980*/  IADD3 R17, PT, PT, -R14, R15, RZ ;  /* 0x0000000f0e117210 */ /* 0x000fc60007ffe1ff */
[C---:B------:R-:W-:Y:S01]  /*2990*/  IMAD R0, R16.reuse, -0x800000, R0 ;  /* 0xff80000010007824 */ /* 0x040fe200078e0200 */
[----:B------:R-:W0:Y:S01]  /*29a0*/  MUFU.RCP R15, R17 ;  /* 0x00000011000f7308 */ /* 0x000e220000001000 */
[----:B------:R-:W-:Y:S01]  /*29b0*/  FADD.FTZ R19, -R17, -RZ ;  /* 0x800000ff11137221 */ /* 0x000fe20000010100 */
[----:B------:R-:W-:-:S04]  /*29c0*/  IADD3 R16, PT, PT, R16, 0x7f, -R11 ;  /* 0x0000007f10107810 */ /* 0x000fc80007ffe80b */
[----:B------:R-:W-:Y:S01]  /*29d0*/  IADD3 R16, PT, PT, R16, R13, RZ ;  /* 0x0000000d10107210 */ /* 0x000fe20007ffe0ff */
[----:B0-----:R-:W-:-:S04]  /*29e0*/  FFMA R14, R15, R19, 1 ;  /* 0x3f8000000f0e7423 */ /* 0x001fc80000000013 */
[----:B------:R-:W-:-:S04]  /*29f0*/  FFMA R15, R15, R14, R15 ;  /* 0x0000000e0f0f7223 */ /* 0x000fc8000000000f */
[----:B------:R-:W-:-:S04]  /*2a00*/  FFMA R14, R0, R15, RZ ;  /* 0x0000000f000e7223 */ /* 0x000fc800000000ff */
[----:B------:R-:W-:-:S04]  /*2a10*/  FFMA R18, R19, R14, R0 ;  /* 0x0000000e13127223 */ /* 0x000fc80000000000 */
[----:B------:R-:W-:-:S04]  /*2a20*/  FFMA R14, R15, R18, R14 ;  /* 0x000000120f0e7223 */ /* 0x000fc8000000000e */
[----:B------:R-:W-:-:S04]  /*2a30*/  FFMA R19, R19, R14, R0 ;  /* 0x0000000e13137223 */ /* 0x000fc80000000000 */
[----:B------:R-:W-:-:S05]  /*2a40*/  FFMA R0, R15, R19, R14 ;  /* 0x000000130f007223 */ /* 0x000fca000000000e */
[----:B------:R-:W-:-:S04]  /*2a50*/  SHF.R.U32.HI R11, RZ, 0x17, R0 ;  /* 0x00000017ff0b7819 */ /* 0x000fc80000011600 */
[----:B------:R-:W-:-:S05]  /*2a60*/  LOP3.LUT R11, R11, 0xff, RZ, 0xc0, !PT ;  /* 0x000000ff0b0b7812 */ /* 0x000fca00078ec0ff */
[----:B------:R-:W-:-:S05]  /*2a70*/  IMAD.IADD R17, R11, 0x1, R16 ;  /* 0x000000010b117824 */ /* 0x000fca00078e0210 */
[----:B------:R-:W-:-:S04]  /*2a80*/  IADD3 R11, PT, PT, R17, -0x1, RZ ;  /* 0xffffffff110b7810 */ /* 0x000fc80007ffe0ff */
[----:B------:R-:W-:-:S13]  /*2a90*/  ISETP.GE.U32.AND P0, PT, R11, 0xfe, PT ;  /* 0x000000fe0b00780c */ /* 0x000fda0003f06070 */
[----:B------:R-:W-:Y:S05]  /*2aa0*/  @!P0 BRA `(.L_x_47) ;  /* 0x0000000000808947 */ /* 0x000fea0003800000 */
[----:B------:R-:W-:-:S13]  /*2ab0*/  ISETP.GT.AND P0, PT, R17, 0xfe, PT ;  /* 0x000000fe1100780c */ /* 0x000fda0003f04270 */
[----:B------:R-:W-:Y:S05]  /*2ac0*/  @P0 BRA `(.L_x_48) ;  /* 0x00000000006c0947 */ /* 0x000fea0003800000 */
[----:B------:R-:W-:-:S13]  /*2ad0*/  ISETP.GE.AND P0, PT, R17, 0x1, PT ;  /* 0x000000011100780c */ /* 0x000fda0003f06270 */
[----:B------:R-:W-:Y:S05]  /*2ae0*/  @P0 BRA `(.L_x_49) ;  /* 0x0000000000740947 */ /* 0x000fea0003800000 */
[----:B------:R-:W-:Y:S02]  /*2af0*/  ISETP.GE.AND P0, PT, R17, -0x18, PT ;  /* 0xffffffe81100780c */ /* 0x000fe40003f06270 */
[----:B------:R-:W-:-:S11]  /*2b00*/  LOP3.LUT R0, R0, 0x80000000, RZ, 0xc0, !PT ;  /* 0x8000000000007812 */ /* 0x000fd600078ec0ff */
[----:B------:R-:W-:Y:S05]  /*2b10*/  @!P0 BRA `(.L_x_49) ;  /* 0x0000000000688947 */ /* 0x000fea0003800000 */
[-CC-:B------:R-:W-:Y:S01]  /*2b20*/  FFMA.RZ R11, R15, R19.reuse, R14.reuse ;  /* 0x000000130f0b7223 */ /* 0x180fe2000000c00e */
[C---:B------:R-:W-:Y:S02]  /*2b30*/  IADD3 R16, PT, PT, R17.reuse, 0x20, RZ ;  /* 0x0000002011107810 */ /* 0x040fe40007ffe0ff */
[----:B------:R-:W-:Y:S02]  /*2b40*/  ISETP.NE.AND P3, PT, R17, RZ, PT ;  /* 0x000000ff1100720c */ /* 0x000fe40003f65270 */
[----:B------:R-:W-:Y:S01]  /*2b50*/  LOP3.LUT R13, R11, 0x7fffff, RZ, 0xc0, !PT ;  /* 0x007fffff0b0d7812 */ /* 0x000fe200078ec0ff */
[CCC-:B------:R-:W-:Y:S01]  /*2b60*/  FFMA.RP R11, R15.reuse, R19.reuse, R14.reuse ;  /* 0x000000130f0b7223 */ /* 0x1c0fe2000000800e */
[----:B------:R-:W-:Y:S01]  /*2b70*/  FFMA.RM R14, R15, R19, R14 ;  /* 0x000000130f0e7223 */ /* 0x000fe2000000400e */
[----:B------:R-:W-:Y:S02]  /*2b80*/  ISETP.NE.AND P1, PT, R17, RZ, PT ;  /* 0x000000ff1100720c */ /* 0x000fe40003f25270 */
[----:B------:R-:W-:-:S02]  /*2b90*/  LOP3.LUT R13, R13, 0x800000, RZ, 0xfc, !PT ;  /* 0x008000000d0d7812 */ /* 0x000fc400078efcff */
[----:B------:R-:W-:Y:S02]  /*2ba0*/  IADD3 R15, PT, PT, -R17, RZ, RZ ;  /* 0x000000ff110f7210 */ /* 0x000fe40007ffe1ff */
[----:B------:R-:W-:Y:S02]  /*2bb0*/  SHF.L.U32 R16, R13, R16, RZ ;  /* 0x000000100d107219 */ /* 0x000fe400000006ff */
[----:B------:R-:W-:Y:S02]  /*2bc0*/  FSETP.NEU.FTZ.AND P0, PT, R11, R14, PT ;  /* 0x0000000e0b00720b */ /* 0x000fe40003f1d000 */
[----:B------:R-:W-:Y:S02]  /*2bd0*/  SEL R14, R15, RZ, P3 ;  /* 0x000000ff0f0e7207 */ /* 0x000fe40001800000 */
[----:B------:R-:W-:Y:S02]  /*2be0*/  ISETP.NE.AND P1, PT, R16, RZ, P1 ;  /* 0x000000ff1000720c */ /* 0x000fe40000f25270 */
[----:B------:R-:W-:-:S02]  /*2bf0*/  SHF.R.U32.HI R14, RZ, R14, R13 ;  /* 0x0000000eff0e7219 */ /* 0x000fc4000001160d */
[----:B------:R-:W-:Y:S02]  /*2c00*/  PLOP3.LUT P0, PT, P0, P1, PT, 0xf8, 0x8f ;  /* 0x00000000008f781c */ /* 0x000fe40000703f70 */
[----:B------:R-:W-:Y:S02]  /*2c10*/  SHF.R.U32.HI R16, RZ, 0x1, R14 ;  /* 0x00000001ff107819 */ /* 0x000fe4000001160e */
[----:B------:R-:W-:-:S04]  /*2c20*/  SEL R11, RZ, 0x1, !P0 ;  /* 0x00000001ff0b7807 */ /* 0x000fc80004000000 */
[----:B------:R-:W-:-:S04]  /*2c30*/  LOP3.LUT R11, R11, 0x1, R16, 0xf8, !PT ;  /* 0x000000010b0b7812 */ /* 0x000fc800078ef810 */
[----:B------:R-:W-:-:S05]  /*2c40*/  LOP3.LUT R11, R11, R14, RZ, 0xc0, !PT ;  /* 0x0000000e0b0b7212 */ /* 0x000fca00078ec0ff */
[----:B------:R-:W-:-:S05]  /*2c50*/  IMAD.IADD R11, R16, 0x1, R11 ;  /* 0x00000001100b7824 */ /* 0x000fca00078e020b */
[----:B------:R-:W-:Y:S01]  /*2c60*/  LOP3.LUT R0, R11, R0, RZ, 0xfc, !PT ;  /* 0x000000000b007212 */ /* 0x000fe200078efcff */
[----:B------:R-:W-:Y:S06]  /*2c70*/  BRA `(.L_x_49) ;  /* 0x0000000000107947 */ /* 0x000fec0003800000 */
.L_x_48:
[----:B------:R-:W-:-:S04]  /*2c80*/  LOP3.LUT R0, R0, 0x80000000, RZ, 0xc0, !PT ;  /* 0x8000000000007812 */ /* 0x000fc800078ec0ff */
[----:B------:R-:W-:Y:S01]  /*2c90*/  LOP3.LUT R0, R0, 0x7f800000, RZ, 0xfc, !PT ;  /* 0x7f80000000007812 */ /* 0x000fe200078efcff */
[----:B------:R-:W-:Y:S06]  /*2ca0*/  BRA `(.L_x_49) ;  /* 0x0000000000047947 */ /* 0x000fec0003800000 */
.L_x_47:
[----:B------:R-:W-:-:S07]  /*2cb0*/  LEA R0, R16, R0, 0x17 ;  /* 0x0000000010007211 */ /* 0x000fce00078eb8ff */
.L_x_49:
[----:B------:R-:W-:Y:S05]  /*2cc0*/  BSYNC.RECONVERGENT B3 ;  /* 0x0000000000037941 */ /* 0x000fea0003800200 */
.L_x_46:
[----:B------:R-:W-:Y:S05]  /*2cd0*/  BRA `(.L_x_50) ;  /* 0x0000000000207947 */ /* 0x000fea0003800000 */
.L_x_45:
[----:B------:R-:W-:-:S04]  /*2ce0*/  LOP3.LUT R0, R15, 0x80000000, R0, 0x48, !PT ;  /* 0x800000000f007812 */ /* 0x000fc800078e4800 */
[----:B------:R-:W-:Y:S01]  /*2cf0*/  LOP3.LUT R0, R0, 0x7f800000, RZ, 0xfc, !PT ;  /* 0x7f80000000007812 */ /* 0x000fe200078efcff */
[----:B------:R-:W-:Y:S06]  /*2d00*/  BRA `(.L_x_50) ;  /* 0x0000000000147947 */ /* 0x000fec0003800000 */
.L_x_44:
[----:B------:R-:W-:Y:S01]  /*2d10*/  LOP3.LUT R0, R15, 0x80000000, R0, 0x48, !PT ;  /* 0x800000000f007812 */ /* 0x000fe200078e4800 */
[----:B------:R-:W-:Y:S06]  /*2d20*/  BRA `(.L_x_50) ;  /* 0x00000000000c7947 */ /* 0x000fec0003800000 */
.L_x_43:
[----:B------:R-:W0:Y:S01]  /*2d30*/  MUFU.RSQ R0, -QNAN ;  /* 0xffc0000000007908 */ /* 0x000e220000001400 */
[----:B------:R-:W-:Y:S05]  /*2d40*/  BRA `(.L_x_50) ;  /* 0x0000000000047947 */ /* 0x000fea0003800000 */
.L_x_42:
[----:B------:R-:W-:-:S07]  /*2d50*/  FADD.FTZ R0, R0, R3 ;  /* 0x0000000300007221 */ /* 0x000fce0000010000 */
.L_x_50:
[----:B------:R-:W-:Y:S05]  /*2d60*/  BSYNC.RECONVERGENT B2 ;  /* 0x0000000000027941 */ /* 0x000fea0003800200 */
.L_x_40:
[----:B------:R-:W-:Y:S01]  /*2d70*/  HFMA2 R13, -RZ, RZ, 0, 0 ;  /* 0x00000000ff0d7431 */ /* 0x000fe200000001ff */
[----:B0-----:R-:W-:-:S03]  /*2d80*/  MOV R11, R0 ;  /* 0x00000000000b7202 */ /* 0x001fc60000000f00 */
[----:B------:R-:W-:Y:S05]  /*2d90*/  RET.REL.NODEC R12 `(_Z41__kernel_fused_softmax_block_level_sharedPfii) ;  /* 0xffffffd00c987950 */ /* 0x000fea0003c3ffff */
.L_x_51:
[----:B------:R-:W-:-:S00]  /*2da0*/  BRA `(.L_x_51) ;  /* 0xfffffffc00fc7947 */ /* 0x000fc0000383ffff */
[----:B------:R-:W-:-:S00]  /*2db0*/  NOP ;  /* 0x0000000000007918 */ /* 0x000fc00000000000 */
        /* <DEDUP_REMOVED lines=12> */
.L_x_134:


//--------------------- .text._Z34__kernel_fused_softmax_block_levelPfii --------------------------
	.section	.text._Z34__kernel_fused_softmax_block_levelPfii,"ax",@progbits
	.align	128
        .global         _Z34__kernel_fused_softmax_block_levelPfii
        .type           _Z34__kernel_fused_softmax_block_levelPfii,@function
        .size           _Z34__kernel_fused_softmax_block_levelPfii,(.L_x_135 - _Z34__kernel_fused_softmax_block_levelPfii)
        .other          _Z34__kernel_fused_softmax_block_levelPfii,@"STO_CUDA_ENTRY STV_DEFAULT"
_Z34__kernel_fused_softmax_block_levelPfii:
.text._Z34__kernel_fused_softmax_block_levelPfii:
        /* <DEDUP_REMOVED lines=14> */
[----:B------:R-:W-:Y:S01]  /*00e0*/  LOP3.LUT R3, RZ, R2, RZ, 0x33, !PT ;  /* 0x00000002ff037212 */ /* 0x000fe200078e33ff */
[----:B------:R-:W-:Y:S01]  /*00f0*/  BSSY.RECONVERGENT B1, `(.L_x_54) ;  /* 0x0000077000017945 */ /* 0x000fe20003800200 */
[----:B------:R-:W-:Y:S02]  /*0100*/  MOV R0, 0xff800000 ;  /* 0xff80000000007802 */ /* 0x000fe40000000f00 */
[----:B------:R-:W-:Y:S02]  /*0110*/  IADD3 R3, PT, PT, R3, R4, RZ ;  /* 0x0000000403037210 */ /* 0x000fe40007ffe0ff */
[----:B------:R-:W-:Y:S02]  /*0120*/  MOV R13, RZ ;  /* 0x000000ff000d7202 */ /* 0x000fe40000000f00 */
[----:B------:R-:W-:Y:S02]  /*0130*/  ISETP.GE.U32.AND P0, PT, R3, 0x600, PT ;  /* 0x000006000300780c */ /* 0x000fe40003f06070 */
[----:B------:R-:W-:-:S02]  /*0140*/  MOV R7, R2 ;  /* 0x0000000200077202 */ /* 0x000fc40000000f00 */
[----:B------:R-:W-:-:S09]  /*0150*/  LEA.HI R8, R3, 0x1, RZ, 0x17 ;  /* 0x0000000103087811 */ /* 0x000fd200078fb8ff */
[----:B------:R-:W-:Y:S05]  /*0160*/  @!P0 BRA `(.L_x_55) ;  /* 0x0000000400bc8947 */ /* 0x000fea0003800000 */
[----:B------:R-:W0:Y:S01]  /*0170*/  LDCU.64 UR4, c[0x0][0x380] ;  /* 0x00007000ff0477ac */ /* 0x000e220008000a00 */
[----:B------:R-:W-:Y:S01]  /*0180*/  IMAD.WIDE.U32 R4, R2, 0x4, RZ ;  /* 0x0000000402047825 */ /* 0x000fe200078e00ff */
[----:B------:R-:W-:-:S03]  /*0190*/  LOP3.LUT R9, R8, 0xfffffc, RZ, 0xc0, !PT ;  /* 0x00fffffc08097812 */ /* 0x000fc600078ec0ff */
[----:B------:R-:W-:Y:S01]  /*01a0*/  HFMA2 R13, -RZ, RZ, 0, 0 ;  /* 0x00000000ff0d7431 */ /* 0x000fe200000001ff */
[----:B------:R-:W-:Y:S02]  /*01b0*/  MOV R0, 0xff800000 ;  /* 0xff80000000007802 */ /* 0x000fe40000000f00 */
[----:B------:R-:W-:Y:S01]  /*01c0*/  MOV R7, R2 ;  /* 0x0000000200077202 */ /* 0x000fe20000000f00 */
[----:B------:R-:W-:Y:S01]  /*01d0*/  IMAD.WIDE R4, R6, 0x4, R4 ;  /* 0x0000000406047825 */ /* 0x000fe200078e0204 */
[----:B------:R-:W-:Y:S02]  /*01e0*/  IADD3 R9, PT, PT, -R9, RZ, RZ ;  /* 0x000000ff09097210 */ /* 0x000fe40007ffe1ff */
[----:B0-----:R-:W-:-:S04]  /*01f0*/  IADD3 R11, P0, PT, R4, UR4, RZ ;  /* 0x00000004040b7c10 */ /* 0x001fc8000ff1e0ff */
[----:B------:R-:W-:-:S04]  /*0200*/  IADD3 R11, P1, PT, R11, 0x1000, RZ ;  /* 0x000010000b0b7810 */ /* 0x000fc80007f3e0ff */
[----:B------:R-:W-:-:S09]  /*0210*/  IADD3.X R5, PT, PT, RZ, UR5, R5, P1, P0 ;  /* 0x00000005ff057c10 */ /* 0x000fd20008fe0405 */
.L_x_58:
[----:B------:R-:W-:-:S05]  /*0220*/  MOV R4, R11 ;  /* 0x0000000b00047202 */ /* 0x000fca0000000f00 */
[----:B------:R-:W2:Y:S04]  /*0230*/  LDG.E R23, desc[UR6][R4.64+-0x1000] ;  /* 0xfff0000604177981 */ /* 0x000ea8000c1e1900 */
[----:B------:R-:W3:Y:S04]  /*0240*/  LDG.E R19, desc[UR6][R4.64+-0x800] ;  /* 0xfff8000604137981 */ /* 0x000ee8000c1e1900 */
[----:B------:R-:W4:Y:S04]  /*0250*/  LDG.E R15, desc[UR6][R4.64] ;  /* 0x00000006040f7981 */ /* 0x000f28000c1e1900 */
[----:B------:R-:W5:Y:S01]  /*0260*/  LDG.E R11, desc[UR6][R4.64+0x800] ;  /* 0x00080006040b7981 */ /* 0x000f62000c1e1900 */
[----:B------:R-:W-:Y:S01]  /*0270*/  MOV R10, 0x3bbb989d ;  /* 0x3bbb989d000a7802 */ /* 0x000fe20000000f00 */
[----:B------:R-:W-:Y:S01]  /*0280*/  BSSY.RECONVERGENT B2, `(.L_x_56) ;  /* 0x000004e000027945 */ /* 0x000fe20003800200 */
[----:B------:R-:W-:-:S02]  /*0290*/  MOV R12, 0x437c0000 ;  /* 0x437c0000000c7802 */ /* 0x000fc40000000f00 */
[----:B--2---:R-:W-:-:S13]  /*02a0*/  FSETP.GT.AND P0, PT, R23, R0, PT ;  /* 0x000000001700720b */ /* 0x004fda0003f04000 */
[----:B------:R-:W-:Y:S01]  /*02b0*/  @P0 FADD R17, R0, -R23 ;  /* 0x8000001700110221 */ /* 0x000fe20000000000 */
[----:B------:R-:W-:-:S03]  /*02c0*/  @P0 MOV R0, R23 ;  /* 0x0000001700000202 */ /* 0x000fc60000000f00 */
[----:B------:R-:W-:Y:S01]  /*02d0*/  @P0 FFMA.SAT R21, R17, R10, 0.5 ;  /* 0x3f00000011150423 */ /* 0x000fe2000000200a */
[----:B---3--:R-:W-:-:S03]  /*02e0*/  FSETP.GT.AND P1, PT, R19, R0, PT ;  /* 0x000000001300720b */ /* 0x008fc60003f24000 */
[----:B------:R-:W-:Y:S01]  /*02f0*/  @P0 FFMA.RM R16, R21, R12, 12582913 ;  /* 0x4b40000115100423 */ /* 0x000fe2000000400c */
[----:B------:R-:W-:-:S03]  /*0300*/  FADD R21, -R0, R23 ;  /* 0x0000001700157221 */ /* 0x000fc60000000100 */
[C---:B------:R-:W-:Y:S01]  /*0310*/  @P0 FADD R14, R16.reuse, -12583039 ;  /* 0xcb40007f100e0421 */ /* 0x040fe20000000000 */
[----:B------:R-:W-:Y:S01]  /*0320*/  FFMA.SAT R25, R21, R10, 0.5 ;  /* 0x3f00000015197423 */ /* 0x000fe2000000200a */
[----:B------:R-:W-:Y:S02]  /*0330*/  @P0 SHF.L.U32 R20, R16, 0x17, RZ ;  /* 0x0000001710140819 */ /* 0x000fe400000006ff */
[----:B------:R-:W-:-:S04]  /*0340*/  @P0 FFMA R14, R17, 1.4426950216293334961, -R14 ;  /* 0x3fb8aa3b110e0823 */ /* 0x000fc8000000080e */
[----:B------:R-:W-:Y:S01]  /*0350*/  @P0 FFMA R18, R17, 1.925963033500011079e-08, R14 ;  /* 0x32a5706011120823 */ /* 0x000fe2000000000e */
[--C-:B------:R-:W-:Y:S01]  /*0360*/  @P1 FADD R17, R0, -R19.reuse ;  /* 0x8000001300111221 */ /* 0x100fe20000000000 */
[----:B------:R-:W-:Y:S01]  /*0370*/  @P1 MOV R0, R19 ;  /* 0x0000001300001202 */ /* 0x000fe20000000f00 */
[----:B------:R-:W-:Y:S01]  /*0380*/  FFMA.RM R14, R25, R12, 12582913 ;  /* 0x4b400001190e7423 */ /* 0x000fe2000000400c */
[----:B------:R-:W0:Y:S01]  /*0390*/  @P0 MUFU.EX2 R23, R18 ;  /* 0x0000001200170308 */ /* 0x000e220000000800 */
[----:B------:R-:W-:Y:S01]  /*03a0*/  @P1 FFMA.SAT R25, R17, R10, 0.5 ;  /* 0x3f00000011191423 */ /* 0x000fe2000000200a */
[----:B----4-:R-:W-:Y:S01]  /*03b0*/  FSETP.GT.AND P2, PT, R15, R0, PT ;  /* 0x000000000f00720b */ /* 0x010fe20003f44000 */
[----:B------:R-:W-:Y:S01]  /*03c0*/  FADD R19, -R0, R19 ;  /* 0x0000001300137221 */ /* 0x000fe20000000100 */
[----:B------:R-:W-:Y:S01]  /*03d0*/  FADD R22, R14, -12583039 ;  /* 0xcb40007f0e167421 */ /* 0x000fe20000000000 */
[----:B------:R-:W-:Y:S02]  /*03e0*/  @P1 FFMA.RM R16, R25, R12, 12582913 ;  /* 0x4b40000119101423 */ /* 0x000fe4000000400c */
[----:B------:R-:W-:Y:S01]  /*03f0*/  FFMA.SAT R25, R19, R10, 0.5 ;  /* 0x3f00000013197423 */ /* 0x000fe2000000200a */
[----:B------:R-:W-:Y:S01]  /*0400*/  FFMA R22, R21, 1.4426950216293334961, -R22 ;  /* 0x3fb8aa3b15167823 */ /* 0x000fe20000000816 */
[C---:B------:R-:W-:Y:S01]  /*0410*/  @P1 FADD R24, R16.reuse, -12583039 ;  /* 0xcb40007f10181421 */ /* 0x040fe20000000000 */
[----:B------:R-:W-:-:S02]  /*0420*/  @P1 SHF.L.U32 R16, R16, 0x17, RZ ;  /* 0x0000001710101819 */ /* 0x000fc400000006ff */
[----:B------:R-:W-:Y:S01]  /*0430*/  FFMA R22, R21, 1.925963033500011079e-08, R22 ;  /* 0x32a5706015167823 */ /* 0x000fe20000000016 */
[----:B------:R-:W-:Y:S02]  /*0440*/  @P1 FFMA R24, R17, 1.4426950216293334961, -R24 ;  /* 0x3fb8aa3b11181823 */ /* 0x000fe40000000818 */
[--C-:B------:R-:W-:Y:S01]  /*0450*/  @P2 FADD R21, R0, -R15.reuse ;  /* 0x8000000f00152221 */ /* 0x100fe20000000000 */
[----:B------:R-:W-:Y:S01]  /*0460*/  @P2 MOV R0, R15 ;  /* 0x0000000f00002202 */ /* 0x000fe20000000f00 */
[----:B0-----:R-:W-:Y:S01]  /*0470*/  @P0 FMUL R18, R20, R23 ;  /* 0x0000001714120220 */ /* 0x001fe20000400000 */
[----:B------:R-:W-:Y:S01]  /*0480*/  FFMA.RM R20, R25, R12, 12582913 ;  /* 0x4b40000119147423 */ /* 0x000fe2000000400c */
[----:B------:R-:W-:Y:S01]  /*0490*/  @P1 FFMA R23, R17, 1.925963033500011079e-08, R24 ;  /* 0x32a5706011171823 */ /* 0x000fe20000000018 */
[----:B------:R-:W-:Y:S01]  /*04a0*/  @P2 FFMA.SAT R17, R21, R10, 0.5 ;  /* 0x3f00000015112423 */ /* 0x000fe2000000200a */
[----:B------:R-:W-:Y:S01]  /*04b0*/  FADD R15, -R0, R15 ;  /* 0x0000000f000f7221 */ /* 0x000fe20000000100 */
[----:B------:R-:W-:Y:S01]  /*04c0*/  FADD R24, R20, -12583039 ;  /* 0xcb40007f14187421 */ /* 0x000fe20000000000 */
[----:B------:R-:W0:Y:S01]  /*04d0*/  MUFU.EX2 R22, R22 ;  /* 0x0000001600167308 */ /* 0x000e220000000800 */
[----:B------:R-:W-:Y:S01]  /*04e0*/  @P2 FFMA.RM R17, R17, R12, 12582913 ;  /* 0x4b40000111112423 */ /* 0x000fe2000000400c */
[----:B------:R-:W-:Y:S01]  /*04f0*/  @P0 FMUL R13, R13, R18 ;  /* 0x000000120d0d0220 */ /* 0x000fe20000400000 */
[----:B------:R-:W-:Y:S01]  /*0500*/  FFMA R24, R19, 1.4426950216293334961, -R24 ;  /* 0x3fb8aa3b13187823 */ /* 0x000fe20000000818 */
[----:B------:R-:W-:Y:S01]  /*0510*/  SHF.L.U32 R18, R14, 0x17, RZ ;  /* 0x000000170e127819 */ /* 0x000fe200000006ff */
[----:B------:R-:W-:Y:S01]  /*0520*/  @P2 FADD R26, R17, -12583039 ;  /* 0xcb40007f111a2421 */ /* 0x000fe20000000000 */
[----:B-----5:R-:W-:Y:S01]  /*0530*/  FSETP.GT.AND P0, PT, R11, R0, PT ;  /* 0x000000000b00720b */ /* 0x020fe20003f04000 */
[----:B------:R-:W-:Y:S01]  /*0540*/  FFMA R24, R19, 1.925963033500011079e-08, R24 ;  /* 0x32a5706013187823 */ /* 0x000fe20000000018 */
[----:B------:R-:W-:Y:S01]  /*0550*/  FFMA.SAT R19, R15, R10, 0.5 ;  /* 0x3f0000000f137423 */ /* 0x000fe2000000200a */
[----:B------:R-:W1:Y:S01]  /*0560*/  @P1 MUFU.EX2 R23, R23 ;  /* 0x0000001700171308 */ /* 0x000e620000000800 */
[----:B------:R-:W-:Y:S01]  /*0570*/  @P2 FFMA R26, R21, 1.4426950216293334961, -R26 ;  /* 0x3fb8aa3b151a2823 */ /* 0x000fe2000000081a */
[----:B------:R-:W-:Y:S01]  /*0580*/  SHF.L.U32 R20, R20, 0x17, RZ ;  /* 0x0000001714147819 */ /* 0x000fe200000006ff */
[----:B------:R-:W-:Y:S01]  /*0590*/  FFMA.RM R19, R19, R12, 12582913 ;  /* 0x4b40000113137423 */ /* 0x000fe2000000400c */
[----:B------:R-:W-:Y:S01]  /*05a0*/  @P2 SHF.L.U32 R17, R17, 0x17, RZ ;  /* 0x0000001711112819 */ /* 0x000fe200000006ff */
[----:B------:R-:W-:-:S02]  /*05b0*/  @P2 FFMA R26, R21, 1.925963033500011079e-08, R26 ;  /* 0x32a57060151a2823 */ /* 0x000fc4000000001a */
[----:B------:R-:W-:Y:S01]  /*05c0*/  FADD R28, R19, -12583039 ;  /* 0xcb40007f131c7421 */ /* 0x000fe20000000000 */
[----:B------:R-:W2:Y:S01]  /*05d0*/  MUFU.EX2 R24, R24 ;  /* 0x0000001800187308 */ /* 0x000ea20000000800 */
[----:B0-----:R-:W-:Y:S02]  /*05e0*/  FFMA R13, R18, R22, R13 ;  /* 0x00000016120d7223 */ /* 0x001fe4000000000d */
[----:B------:R-:W-:-:S04]  /*05f0*/  FFMA R28, R15, 1.4426950216293334961, -R28 ;  /* 0x3fb8aa3b0f1c7823 */ /* 0x000fc8000000081c */
[----:B------:R-:W-:Y:S01]  /*0600*/  FFMA R28, R15, 1.925963033500011079e-08, R28 ;  /* 0x32a570600f1c7823 */ /* 0x000fe2000000001c */
[----:B------:R-:W0:Y:S01]  /*0610*/  @P2 MUFU.EX2 R14, R26 ;  /* 0x0000001a000e2308 */ /* 0x000e220000000800 */
[----:B-1----:R-:W-:-:S04]  /*0620*/  @P1 FMUL R16, R16, R23 ;  /* 0x0000001710101220 */ /* 0x002fc80000400000 */
[----:B------:R-:W-:Y:S01]  /*0630*/  @P1 FMUL R13, R13, R16 ;  /* 0x000000100d0d1220 */ /* 0x000fe20000400000 */
[----:B------:R-:W-:Y:S02]  /*0640*/  SHF.L.U32 R16, R19, 0x17, RZ ;  /* 0x0000001713107819 */ /* 0x000fe400000006ff */
[----:B------:R-:W1:Y:S01]  /*0650*/  MUFU.EX2 R28, R28 ;  /* 0x0000001c001c7308 */ /* 0x000e620000000800 */
[----:B--2---:R-:W-:Y:S01]  /*0660*/  FFMA R13, R20, R24, R13 ;  /* 0x00000018140d7223 */ /* 0x004fe2000000000d */
[----:B0-----:R-:W-:-:S04]  /*0670*/  @P2 FMUL R14, R17, R14 ;  /* 0x0000000e110e2220 */ /* 0x001fc80000400000 */
[----:B------:R-:W-:-:S04]  /*0680*/  @P2 FMUL R13, R13, R14 ;  /* 0x0000000e0d0d2220 */ /* 0x000fc80000400000 */
[----:B-1----:R-:W-:Y:S01]  /*0690*/  FFMA R13, R16, R28, R13 ;  /* 0x0000001c100d7223 */ /* 0x002fe2000000000d */
        /* <DEDUP_REMOVED lines=10> */
[----:B------:R-:W-:-:S03]  /*0740*/  MOV R0, R11 ;  /* 0x0000000b00007202 */ /* 0x000fc60000000f00 */
[----:B------:R-:W-:-:S07]  /*0750*/  FMUL R13, R13, R14 ;  /* 0x0000000e0d0d7220 */ /* 0x000fce0000400000 */
.L_x_57:
[----:B------:R-:W-:Y:S05]  /*0760*/  BSYNC.RECONVERGENT B2 ;  /* 0x0000000000027941 */ /* 0x000fea0003800200 */
.L_x_56:
[----:B------:R-:W-:Y:S01]  /*0770*/  FADD R11, -R0, R11 ;  /* 0x0000000b000b7221 */ /* 0x000fe20000000100 */
[----:B------:R-:W-:Y:S02]  /*0780*/  IADD3 R9, PT, PT, R9, 0x4, RZ ;  /* 0x0000000409097810 */ /* 0x000fe40007ffe0ff */
[----:B------:R-:W-:Y:S01]  /*0790*/  IADD3 R7, PT, PT, R7, 0x800, RZ ;  /* 0x0000080007077810 */ /* 0x000fe20007ffe0ff */
[----:B------:R-:W-:Y:S01]  /*07a0*/  FFMA.SAT R15, R11, R10, 0.5 ;  /* 0x3f0000000b0f7423 */ /* 0x000fe2000000200a */
[----:B------:R-:W-:-:S03]  /*07b0*/  ISETP.NE.AND P0, PT, R9, RZ, PT ;  /* 0x000000ff0900720c */ /* 0x000fc60003f05270 */
[----:B------:R-:W-:-:S04]  /*07c0*/  FFMA.RM R15, R15, R12, 12582913 ;  /* 0x4b4000010f0f7423 */ /* 0x000fc8000000400c */
[----:B------:R-:W-:-:S04]  /*07d0*/  FADD R10, R15, -12583039 ;  /* 0xcb40007f0f0a7421 */ /* 0x000fc80000000000 */
[----:B------:R-:W-:-:S04]  /*07e0*/  FFMA R10, R11, 1.4426950216293334961, -R10 ;  /* 0x3fb8aa3b0b0a7823 */ /* 0x000fc8000000080a */
[----:B------:R-:W-:Y:S01]  /*07f0*/  FFMA R10, R11, 1.925963033500011079e-08, R10 ;  /* 0x32a570600b0a7823 */ /* 0x000fe2000000000a */
[----:B------:R-:W-:Y:S02]  /*0800*/  IADD3 R11, P1, PT, R4, 0x2000, RZ ;  /* 0x00002000040b7810 */ /* 0x000fe40007f3e0ff */
[----:B------:R-:W-:Y:S02]  /*0810*/  SHF.L.U32 R4, R15, 0x17, RZ ;  /* 0x000000170f047819 */ /* 0x000fe400000006ff */
[----:B------:R-:W-:Y:S01]  /*0820*/  IADD3.X R5, PT, PT, RZ, R5, RZ, P1, !PT ;  /* 0x00000005ff057210 */ /* 0x000fe20000ffe4ff */
[----:B------:R-:W0:Y:S02]  /*0830*/  MUFU.EX2 R10, R10 ;  /* 0x0000000a000a7308 */ /* 0x000e240000000800 */
[----:B0-----:R-:W-:Y:S01]  /*0840*/  FFMA R13, R4, R10, R13 ;  /* 0x0000000a040d7223 */ /* 0x001fe2000000000d */
[----:B------:R-:W-:Y:S06]  /*0850*/  @P0 BRA `(.L_x_58) ;  /* 0xfffffff800700947 */ /* 0x000fec000383ffff */
.L_x_55:
[----:B------:R-:W-:Y:S05]  /*0860*/  BSYNC.RECONVERGENT B1 ;  /* 0x0000000000017941 */ /* 0x000fea0003800200 */
.L_x_54:
[----:B------:R-:W-:-:S13]  /*0870*/  LOP3.LUT P0, R8, R8, 0x3, RZ, 0xc0, !PT ;  /* 0x0000000308087812 */ /* 0x000fda000780c0ff */
[----:B------:R-:W-:Y:S05]  /*0880*/  @!P0 BRA `(.L_x_53) ;  /* 0x0000000400648947 */ /* 0x000fea0003800000 */
[----:B------:R-:W0:Y:S01]  /*0890*/  LDC.64 R4, c[0x0][0x380] ;  /* 0x0000e000ff047b82 */ /* 0x000e220000000a00 */
[----:B------:R-:W-:Y:S01]  /*08a0*/  ISETP.NE.AND P0, PT, R8, 0x1, PT ;  /* 0x000000010800780c */ /* 0x000fe20003f05270 */
[----:B------:R-:W-:Y:S01]  /*08b0*/  BSSY.RECONVERGENT B1, `(.L_x_59) ;  /* 0x0000036000017945 */ /* 0x000fe20003800200 */
[----:B0-----:R-:W-:-:S11]  /*08c0*/  IMAD.WIDE R4, R6, 0x4, R4 ;  /* 0x0000000406047825 */ /* 0x001fd600078e0204 */
[----:B------:R-:W-:Y:S05]  /*08d0*/  @!P0 BRA `(.L_x_60) ;  /* 0x0000000000cc8947 */ /* 0x000fea0003800000 */
[----:B------:R-:W-:-:S05]  /*08e0*/  IMAD.WIDE.U32 R14, R7, 0x4, R4 ;  /* 0x00000004070e7825 */ /* 0x000fca00078e0004 */
[----:B------:R-:W2:Y:S04]  /*08f0*/  LDG.E R19, desc[UR6][R14.64] ;  /* 0x000000060e137981 */ /* 0x000ea8000c1e1900 */
[----:B------:R-:W3:Y:S01]  /*0900*/  LDG.E R9, desc[UR6][R14.64+0x800] ;  /* 0x000800060e097981 */ /* 0x000ee2000c1e1900 */
[----:B------:R-:W-:Y:S01]  /*0910*/  HFMA2 R8, -RZ, RZ, 0.96630859375, -0.0022525787353515625 ;  /* 0x3bbb989dff087431 */ /* 0x000fe200000001ff */
[----:B------:R-:W-:Y:S01]  /*0920*/  MOV R10, 0x437c0000 ;  /* 0x437c0000000a7802 */ /* 0x000fe20000000f00 */
[----:B------:R-:W-:Y:S01]  /*0930*/  BSSY.RECONVERGENT B2, `(.L_x_61) ;  /* 0x0000023000027945 */ /* 0x000fe20003800200 */
[----:B--2---:R-:W-:-:S13]  /*0940*/  FSETP.GT.AND P0, PT, R19, R0, PT ;  /* 0x000000001300720b */ /* 0x004fda0003f04000 */
[----:B------:R-:W-:Y:S01]  /*0950*/  @P0 FADD R11, R0, -R19 ;  /* 0x80000013000b0221 */ /* 0x000fe20000000000 */
[----:B------:R-:W-:-:S03]  /*0960*/  @P0 MOV R0, R19 ;  /* 0x0000001300000202 */ /* 0x000fc60000000f00 */
[----:B------:R-:W-:Y:S01]  /*0970*/  @P0 FFMA.SAT R17, R11, R8, 0.5 ;  /* 0x3f0000000b110423 */ /* 0x000fe20000002008 */
[----:B---3--:R-:W-:Y:S01]  /*0980*/  FSETP.GT.AND P1, PT, R9, R0, PT ;  /* 0x000000000900720b */ /* 0x008fe20003f24000 */
[----:B------:R-:W-:Y:S02]  /*0990*/  FADD R19, -R0, R19 ;  /* 0x0000001300137221 */ /* 0x000fe40000000100 */
[----:B------:R-:W-:Y:S02]  /*09a0*/  @P0 FFMA.RM R17, R17, R10, 12582913 ;  /* 0x4b40000111110423 */ /* 0x000fe4000000400a */
[----:B------:R-:W-:Y:S02]  /*09b0*/  FFMA.SAT R21, R19, R8, 0.5 ;  /* 0x3f00000013157423 */ /* 0x000fe40000002008 */
[C---:B------:R-:W-:Y:S01]  /*09c0*/  @P0 FADD R12, R17.reuse, -12583039 ;  /* 0xcb40007f110c0421 */ /* 0x040fe20000000000 */
[----:B------:R-:W-:Y:S02]  /*09d0*/  @P0 IMAD.SHL.U32 R17, R17, 0x800000, RZ ;  /* 0x0080000011110824 */ /* 0x000fe400078e00ff */
[----:B------:R-:W-:Y:S01]  /*09e0*/  FFMA.RM R21, R21, R10, 12582913 ;  /* 0x4b40000115157423 */ /* 0x000fe2000000400a */
[----:B------:R-:W-:-:S03]  /*09f0*/  @P0 FFMA R12, R11, 1.4426950216293334961, -R12 ;  /* 0x3fb8aa3b0b0c0823 */ /* 0x000fc6000000080c */
[C---:B------:R-:W-:Y:S01]  /*0a00*/  FADD R14, R21.reuse, -12583039 ;  /* 0xcb40007f150e7421 */ /* 0x040fe20000000000 */
[----:B------:R-:W-:Y:S01]  /*0a10*/  SHF.L.U32 R16, R21, 0x17, RZ ;  /* 0x0000001715107819 */ /* 0x000fe200000006ff */
[----:B------:R-:W-:Y:S02]  /*0a20*/  @P0 FFMA R12, R11, 1.925963033500011079e-08, R12 ;  /* 0x32a570600b0c0823 */ /* 0x000fe4000000000c */
[----:B------:R-:W-:-:S04]  /*0a30*/  FFMA R14, R19, 1.4426950216293334961, -R14 ;  /* 0x3fb8aa3b130e7823 */ /* 0x000fc8000000080e */
[----:B------:R-:W0:Y:S01]  /*0a40*/  @P0 MUFU.EX2 R12, R12 ;  /* 0x0000000c000c0308 */ /* 0x000e220000000800 */
[----:B------:R-:W-:-:S07]  /*0a50*/  FFMA R19, R19, 1.925963033500011079e-08, R14 ;  /* 0x32a5706013137823 */ /* 0x000fce000000000e */
[----:B------:R-:W1:Y:S01]  /*0a60*/  MUFU.EX2 R19, R19 ;  /* 0x0000001300137308 */ /* 0x000e620000000800 */
        /* <DEDUP_REMOVED lines=15> */
.L_x_62:
[----:B------:R-:W-:Y:S05]  /*0b60*/  BSYNC.RECONVERGENT B2 ;  /* 0x0000000000027941 */ /* 0x000fea0003800200 */
.L_x_61:
[----:B------:R-:W-:Y:S01]  /*0b70*/  FADD R9, -R0, R9 ;  /* 0x0000000900097221 */ /* 0x000fe20000000100 */
[----:B------:R-:W-:-:S03]  /*0b80*/  IADD3 R7, PT, PT, R7, 0x400, RZ ;  /* 0x0000040007077810 */ /* 0x000fc60007ffe0ff */
[----:B------:R-:W-:-:S04]  /*0b90*/  FFMA.SAT R11, R9, R8, 0.5 ;  /* 0x3f000000090b7423 */ /* 0x000fc80000002008 */
[----:B------:R-:W-:-:S04]  /*0ba0*/  FFMA.RM R11, R11, R10, 12582913 ;  /* 0x4b4000010b0b7423 */ /* 0x000fc8000000400a */
[C---:B------:R-:W-:Y:S01]  /*0bb0*/  FADD R8, R11.reuse, -12583039 ;  /* 0xcb40007f0b087421 */ /* 0x040fe20000000000 */
[----:B------:R-:W-:-:S03]  /*0bc0*/  SHF.L.U32 R10, R11, 0x17, RZ ;  /* 0x000000170b0a7819 */ /* 0x000fc600000006ff */
[----:B------:R-:W-:-:S04]  /*0bd0*/  FFMA R8, R9, 1.4426950216293334961, -R8 ;  /* 0x3fb8aa3b09087823 */ /* 0x000fc80000000808 */
[----:B------:R-:W-:-:S06]  /*0be0*/  FFMA R8, R9, 1.925963033500011079e-08, R8 ;  /* 0x32a5706009087823 */ /* 0x000fcc0000000008 */
[----:B------:R-:W0:Y:S02]  /*0bf0*/  MUFU.EX2 R8, R8 ;  /* 0x0000000800087308 */ /* 0x000e240000000800 */
[----:B0-----:R-:W-:-:S07]  /*0c00*/  FFMA R13, R10, R8, R13 ;  /* 0x000000080a0d7223 */ /* 0x001fce000000000d */
.L_x_60:
[----:B------:R-:W-:Y:S05]  /*0c10*/  BSYNC.RECONVERGENT B1 ;  /* 0x0000000000017941 */ /* 0x000fea0003800200 */
.L_x_59:
[----:B------:R-:W-:-:S13]  /*0c20*/  LOP3.LUT P0, RZ, R3, 0x200, RZ, 0xc0, !PT ;  /* 0x0000020003ff7812 */ /* 0x000fda000780c0ff */
[----:B------:R-:W-:Y:S05]  /*0c30*/  @P0 BRA `(.L_x_53) ;  /* 0x0000000000780947 */ /* 0x000fea0003800000 */
[----:B------:R-:W-:-:S05]  /*0c40*/  IMAD.WIDE.U32 R4, R7, 0x4, R4 ;  /* 0x0000000407047825 */ /* 0x000fca00078e0004 */
[----:B------:R-:W2:Y:S01]  /*0c50*/  LDG.E R7, desc[UR6][R4.64] ;  /* 0x0000000604077981 */ /* 0x000ea2000c1e1900 */
[----:B------:R-:W-:Y:S01]  /*0c60*/  BSSY.RECONVERGENT B1, `(.L_x_63) ;  /* 0x0000011000017945 */ /* 0x000fe20003800200 */
[----:B------:R-:W-:Y:S01]  /*0c70*/  HFMA2 R8, -RZ, RZ, 0.96630859375, -0.0022525787353515625 ;  /* 0x3bbb989dff087431 */ /* 0x000fe200000001ff */
[----:B--2---:R-:W-:-:S13]  /*0c80*/  FSETP.GT.AND P0, PT, R7, R0, PT ;  /* 0x000000000700720b */ /* 0x004fda0003f04000 */
[----:B------:R-:W-:Y:S05]  /*0c90*/  @!P0 BRA `(.L_x_64) ;  /* 0x0000000000348947 */ /* 0x000fea0003800000 */
[----:B------:R-:W-:Y:S01]  /*0ca0*/  MOV R3, 0x3bbb989d ;  /* 0x3bbb989d00037802 */ /* 0x000fe20000000f00 */
[----:B------:R-:W-:Y:S01]  /*0cb0*/  FADD R0, R0, -R7 ;  /* 0x8000000700007221 */ /* 0x000fe20000000000 */
[----:B------:R-:W-:-:S03]  /*0cc0*/  MOV R4, 0x437c0000 ;  /* 0x437c000000047802 */ /* 0x000fc60000000f00 */
        /* <DEDUP_REMOVED lines=10> */
.L_x_64:
[----:B------:R-:W-:Y:S05]  /*0d70*/  BSYNC.RECONVERGENT B1 ;  /* 0x0000000000017941 */ /* 0x000fea0003800200 */
.L_x_63:
[----:B------:R-:W-:Y:S01]  /*0d80*/  FADD R3, -R0, R7 ;  /* 0x0000000700037221 */ /* 0x000fe20000000100 */
[----:B------:R-:W-:-:S03]  /*0d90*/  MOV R5, 0x437c0000 ;  /* 0x437c000000057802 */ /* 0x000fc60000000f00 */
        /* <DEDUP_REMOVED lines=8> */
.L_x_53:
[----:B------:R-:W-:Y:S05]  /*0e20*/  BSYNC.RECONVERGENT B0 ;  /* 0x0000000000007941 */ /* 0x000fea0003800200 */
.L_x_52:
[----:B------:R-:W0:Y:S01]  /*0e30*/  S2UR UR5, SR_CgaCtaId ;  /* 0x00000000000579c3 */ /* 0x000e220000008800 */
[----:B------:R-:W-:Y:S01]  /*0e40*/  UMOV UR4, 0x400 ;  /* 0x0000040000047882 */ /* 0x000fe20000000000 */
[C---:B------:R-:W-:Y:S02]  /*0e50*/  ISETP.GT.U32.AND P0, PT, R2.reuse, 0xff, PT ;  /* 0x000000ff0200780c */ /* 0x040fe40003f04070 */
[C---:B------:R-:W-:Y:S02]  /*0e60*/  ISETP.GT.U32.AND P1, PT, R2.reuse, 0x7f, PT ;  /* 0x0000007f0200780c */ /* 0x040fe40003f24070 */
[C---:B------:R-:W-:Y:S02]  /*0e70*/  ISETP.GT.U32.AND P2, PT, R2.reuse, 0xf, PT ;  /* 0x0000000f0200780c */ /* 0x040fe40003f44070 */
[C---:B------:R-:W-:Y:S02]  /*0e80*/  ISETP.GT.U32.AND P3, PT, R2.reuse, 0x7, PT ;  /* 0x000000070200780c */ /* 0x040fe40003f64070 */
[----:B------:R-:W-:-:S02]  /*0e90*/  ISETP.GT.U32.AND P4, PT, R2, 0x3, PT ;  /* 0x000000030200780c */ /* 0x000fc40003f84070 */
[C---:B------:R-:W-:Y:S02]  /*0ea0*/  ISETP.GT.U32.AND P5, PT, R2.reuse, 0x1, PT ;  /* 0x000000010200780c */ /* 0x040fe40003fa4070 */
[C---:B------:R-:W-:Y:S02]  /*0eb0*/  ISETP.NE.AND P6, PT, R2.reuse, RZ, PT ;  /* 0x000000ff0200720c */ /* 0x040fe40003fc5270 */
[----:B------:R-:W-:Y:S01]  /*0ec0*/  MOV R15, 0x437c0000 ;  /* 0x437c0000000f7802 */ /* 0x000fe20000000f00 */
[----:B0-----:R-:W-:Y:S01]  /*0ed0*/  ULEA UR4, UR5, UR4, 0x18 ;  /* 0x0000000405047291 */ /* 0x001fe2000f8ec0ff */
[----:B------:R-:W0:Y:S05]  /*0ee0*/  LDCU UR5, c[0x0][0x38c] ;  /* 0x00007180ff0577ac */ /* 0x000e2a0008000800 */
[----:B------:R-:W-:-:S05]  /*0ef0*/  LEA R3, R2, UR4, 0x2 ;  /* 0x0000000402037c11 */ /* 0x000fca000f8e10ff */
[----:B------:R-:W-:Y:S01]  /*0f00*/  STS [R3], R0 ;  /* 0x0000000003007388 */ /* 0x000fe20000000800 */
[----:B------:R-:W-:Y:S06]  /*0f10*/  BAR.SYNC.DEFER_BLOCKING 0x0 ;  /* 0x0000000000007b1d */ /* 0x000fec0000010000 */
[----:B------:R-:W-:Y:S04]  /*0f20*/  @!P0 LDS R4, [R3] ;  /* 0x0000000003048984 */ /* 0x000fe80000000800 */
[----:B------:R-:W1:Y:S02]  /*0f30*/  @!P0 LDS R5, [R3+0x400] ;  /* 0x0004000003058984 */ /* 0x000e640000000800 */
[----:B-1----:R-:W-:-:S05]  /*0f40*/  @!P0 FMNMX R4, R4, R5, !PT ;  /* 0x0000000504048209 */ /* 0x002fca0007800000 */
[----:B------:R-:W-:Y:S01]  /*0f50*/  @!P0 STS [R3], R4 ;  /* 0x0000000403008388 */ /* 0x000fe20000000800 */
[----:B------:R-:W-:Y:S01]  /*0f60*/  BAR.SYNC.DEFER_BLOCKING 0x0 ;  /* 0x0000000000007b1d */ /* 0x000fe20000010000 */
[----:B------:R-:W-:-:S04]  /*0f70*/  ISETP.GT.U32.AND P0, PT, R2, 0x3f, PT ;  /* 0x0000003f0200780c */ /* 0x000fc80003f04070 */
[----:B------:R-:W-:Y:S01]  /*0f80*/  P2R R9, PR, RZ, 0x1 ;  /* 0x00000001ff097803 */ /* 0x000fe20000000000 */
        /* <DEDUP_REMOVED lines=12> */
[----:B------:R-:W-:-:S05]  /*1050*/  ISETP.GT.U32.AND P0, PT, R2, 0x7f, PT ;  /* 0x0000007f0200780c */ /* 0x000fca0003f04070 */
        /* <DEDUP_REMOVED lines=10> */
[----:B------:R-:W-:Y:S06]  /*1100*/  BAR.SYNC.DEFER_BLOCKING 0x0 ;  /* 0x0000000000007b1d */ /* 0x000fec0000010000 */
        /* <DEDUP_REMOVED lines=16> */
[----:B------:R-:W1:Y:S02]  /*1210*/  @!P6 LDS R10, [UR4+0x4] ;  /* 0x00000404ff0ae984 */ /* 0x000e640008000800 */
[----:B-1----:R-:W-:Y:S01]  /*1220*/  @!P6 FMNMX R10, R5, R10, !PT ;  /* 0x0000000a050ae209 */ /* 0x002fe20007800000 */
[----:B------:R-:W-:-:S04]  /*1230*/  HFMA2 R5, -RZ, RZ, 0.96630859375, -0.0022525787353515625 ;  /* 0x3bbb989dff057431 */ /* 0x000fc800000001ff */
[----:B------:R-:W-:Y:S01]  /*1240*/  @!P6 STS [R3], R10 ;  /* 0x0000000a0300e388 */ /* 0x000fe20000000800 */
[----:B------:R-:W-:Y:S06]  /*1250*/  BAR.SYNC.DEFER_BLOCKING 0x0 ;  /* 0x0000000000007b1d */ /* 0x000fec0000010000 */
[----:B------:R-:W1:Y:S02]  /*1260*/  LDS R7, [UR4] ;  /* 0x00000004ff077984 */ /* 0x000e640008000800 */
[----:B-1----:R-:W-:-:S04]  /*1270*/  FADD R0, -R7, R0 ;  /* 0x0000000007007221 */ /* 0x002fc80000000100 */
[----:B------:R-:W-:-:S04]  /*1280*/  FFMA.SAT R4, R0, R5, 0.5 ;  /* 0x3f00000000047423 */ /* 0x000fc80000002005 */
[----:B------:R-:W-:-:S04]  /*1290*/  FFMA.RM R4, R4, R15, 12582913 ;  /* 0x4b40000104047423 */ /* 0x000fc8000000400f */
[C---:B------:R-:W-:Y:S01]  /*12a0*/  FADD R5, R4.reuse, -12583039 ;  /* 0xcb40007f04057421 */ /* 0x040fe20000000000 */
[----:B------:R-:W-:-:S03]  /*12b0*/  SHF.L.U32 R4, R4, 0x17, RZ ;  /* 0x0000001704047819 */ /* 0x000fc600000006ff */
[----:B------:R-:W-:-:S04]  /*12c0*/  FFMA R5, R0, 1.4426950216293334961, -R5 ;  /* 0x3fb8aa3b00057823 */ /* 0x000fc80000000805 */
[----:B------:R-:W-:-:S06]  /*12d0*/  FFMA R5, R0, 1.925963033500011079e-08, R5 ;  /* 0x32a5706000057823 */ /* 0x000fcc0000000005 */
[----:B------:R-:W1:Y:S02]  /*12e0*/  MUFU.EX2 R5, R5 ;  /* 0x0000000500057308 */ /* 0x000e640000000800 */
[----:B-1----:R-:W-:-:S04]  /*12f0*/  FMUL R4, R4, R5 ;  /* 0x0000000504047220 */ /* 0x002fc80000400000 */
[----:B------:R-:W-:-:S05]  /*1300*/  FMUL R4, R4, R13 ;  /* 0x0000000d04047220 */ /* 0x000fca0000400000 */
[----:B------:R-:W-:Y:S01]  /*1310*/  STS [R3], R4 ;  /* 0x0000000403007388 */ /* 0x000fe20000000800 */
[----:B------:R-:W-:Y:S06]  /*1320*/  BAR.SYNC.DEFER_BLOCKING 0x0 ;  /* 0x0000000000007b1d */ /* 0x000fec0000010000 */
[----:B------:R-:W-:Y:S04]  /*1330*/  @!P1 LDS R0, [R3+0x400] ;  /* 0x0004000003009984 */ /* 0x000fe80000000800 */
[----:B------:R-:W1:Y:S02]  /*1340*/  @!P1 LDS R13, [R3] ;  /* 0x00000000030d9984 */ /* 0x000e640000000800 */
[----:B-1----:R-:W-:-:S05]  /*1350*/  @!P1 FADD R0, R0, R13 ;  /* 0x0000000d00009221 */ /* 0x002fca0000000000 */
[----:B------:R-:W-:Y:S01]  /*1360*/  @!P1 STS [R3], R0 ;  /* 0x0000000003009388 */ /* 0x000fe20000000800 */
[----:B------:R-:W-:Y:S01]  /*1370*/  BAR.SYNC.DEFER_BLOCKING 0x0 ;  /* 0x0000000000007b1d */ /* 0x000fe20000010000 */
[----:B------:R-:W-:-:S05]  /*1380*/  ISETP.NE.AND P1, PT, R11, RZ, PT ;  /* 0x000000ff0b00720c */ /* 0x000fca0003f25270 */
[----:B------:R-:W-:Y:S04]  /*1390*/  @!P0 LDS R5, [R3+0x200] ;  /* 0x0002000003058984 */ /* 0x000fe80000000800 */
[----:B------:R-:W1:Y:S02]  /*13a0*/  @!P0 LDS R8, [R3] ;  /* 0x0000000003088984 */ /* 0x000e640000000800 */
[----:B-1----:R-:W-:-:S05]  /*13b0*/  @!P0 FADD R8, R5, R8 ;  /* 0x0000000805088221 */ /* 0x002fca0000000000 */
[----:B------:R-:W-:Y:S01]  /*13c0*/  @!P0 STS [R3], R8 ;  /* 0x0000000803008388 */ /* 0x000fe20000000800 */
[----:B------:R-:W-:Y:S01]  /*13d0*/  BAR.SYNC.DEFER_BLOCKING 0x0 ;  /* 0x0000000000007b1d */ /* 0x000fe20000010000 */
[----:B------:R-:W-:-:S13]  /*13e0*/  ISETP.NE.AND P0, PT, R9, RZ, PT ;  /* 0x000000ff0900720c */ /* 0x000fda0003f05270 */
[----:B------:R-:W-:Y:S04]  /*13f0*/  @!P0 LDS R4, [R3+0x100] ;  /* 0x0001000003048984 */ /* 0x000fe80000000800 */
[----:B------:R-:W1:Y:S02]  /*1400*/  @!P0 LDS R5, [R3] ;  /* 0x0000000003058984 */ /* 0x000e640000000800 */
[----:B-1----:R-:W-:-:S05]  /*1410*/  @!P0 FADD R4, R4, R5 ;  /* 0x0000000504048221 */ /* 0x002fca0000000000 */
[----:B------:R-:W-:Y:S01]  /*1420*/  @!P0 STS [R3], R4 ;  /* 0x0000000403008388 */ /* 0x000fe20000000800 */
[----:B------:R-:W-:Y:S01]  /*1430*/  BAR.SYNC.DEFER_BLOCKING 0x0 ;  /* 0x0000000000007b1d */ /* 0x000fe20000010000 */
[----:B0-----:R-:W-:-:S05]  /*1440*/  ISETP.GE.AND P0, PT, R2, UR5, PT ;  /* 0x0000000502007c0c */ /* 0x001fca000bf06270 */
        /* <DEDUP_REMOVED lines=31> */
[----:B0-----:R-:W0:Y:S01]  /*1640*/  LDS R3, [UR4] ;  /* 0x00000004ff037984 */ /* 0x001e220008000800 */
[----:B------:R-:W-:Y:S01]  /*1650*/  LOP3.LUT R8, RZ, R2, RZ, 0x33, !PT ;  /* 0x00000002ff087212 */ /* 0x000fe200078e33ff */
[----:B------:R-:W-:Y:S03]  /*1660*/  BSSY.RECONVERGENT B0, `(.L_x_65) ;  /* 0x0000030000007945 */ /* 0x000fe60003800200 */
[----:B------:R-:W-:-:S04]  /*1670*/  IADD3 R8, PT, PT, R8, UR5, RZ ;  /* 0x0000000508087c10 */ /* 0x000fc8000fffe0ff */
[----:B------:R-:W-:-:S04]  /*1680*/  LOP3.LUT R0, R8, 0x600, RZ, 0xc0, !PT ;  /* 0x0000060008007812 */ /* 0x000fc800078ec0ff */
[----:B------:R-:W-:-:S13]  /*1690*/  ISETP.NE.AND P0, PT, R0, 0x600, PT ;  /* 0x000006000000780c */ /* 0x000fda0003f05270 */
[----:B------:R-:W-:Y:S05]  /*16a0*/  @!P0 BRA `(.L_x_66) ;  /* 0x0000000000ac8947 */ /* 0x000fea0003800000 */
[----:B------:R-:W1:Y:S01]  /*16b0*/  LDCU.64 UR4, c[0x0][0x380] ;  /* 0x00007000ff0477ac */ /* 0x000e620008000a00 */
[----:B------:R-:W-:Y:S01]  /*16c0*/  IMAD.WIDE.U32 R4, R2, 0x4, RZ ;  /* 0x0000000402047825 */ /* 0x000fe200078e00ff */
[----:B------:R-:W-:-:S04]  /*16d0*/  LEA.HI R0, R8, 0x1, RZ, 0x17 ;  /* 0x0000000108007811 */ /* 0x000fc800078fb8ff */
[----:B------:R-:W-:Y:S01]  /*16e0*/  SHF.L.U32 R9, R0, 0x9, RZ ;  /* 0x0000000900097819 */ /* 0x000fe200000006ff */
[----:B------:R-:W-:Y:S01]  /*16f0*/  IMAD.WIDE R4, R6, 0x4, R4 ;  /* 0x0000000406047825 */ /* 0x000fe200078e0204 */
[----:B------:R-:W-:Y:S02]  /*1700*/  LOP3.LUT R0, R0, 0x3, RZ, 0xc0, !PT ;  /* 0x0000000300007812 */ /* 0x000fe400078ec0ff */
[----:B------:R-:W-:Y:S02]  /*1710*/  LOP3.LUT R11, R9, 0x600, RZ, 0xc0, !PT ;  /* 0x00000600090b7812 */ /* 0x000fe400078ec0ff */
[----:B------:R-:W-:Y:S02]  /*1720*/  IADD3 R9, PT, PT, -R0, RZ, RZ ;  /* 0x000000ff00097210 */ /* 0x000fe40007ffe1ff */
[----:B------:R-:W-:Y:S02]  /*1730*/  IADD3 R2, PT, PT, R2, R11, RZ ;  /* 0x0000000b02027210 */ /* 0x000fe40007ffe0ff */
[----:B-1----:R-:W-:-:S04]  /*1740*/  IADD3 R10, P0, PT, R4, UR4, RZ ;  /* 0x00000004040a7c10 */ /* 0x002fc8000ff1e0ff */
[----:B------:R-:W-:-:S09]  /*1750*/  IADD3.X R11, PT, PT, R5, UR5, RZ, P0, !PT ;  /* 0x00000005050b7c10 */ /* 0x000fd200087fe4ff */
.L_x_69:
[----:B-1----:R-:W-:Y:S02]  /*1760*/  MOV R4, R10 ;  /* 0x0000000a00047202 */ /* 0x002fe40000000f00 */
[----:B------:R-:W-:-:S05]  /*1770*/  MOV R5, R11 ;  /* 0x0000000b00057202 */ /* 0x000fca0000000f00 */
[----:B------:R-:W2:Y:S01]  /*1780*/  LDG.E R0, desc[UR6][R4.64] ;  /* 0x0000000604007981 */ /* 0x000ea2000c1e1900 */
[----:B------:R-:W-:Y:S02]  /*1790*/  HFMA2 R13, -RZ, RZ, 3.7421875, 0 ;  /* 0x437c0000ff0d7431 */ /* 0x000fe400000001ff */
[----:B------:R-:W-:Y:S01]  /*17a0*/  IMAD.MOV.U32 R11, RZ, RZ, 0x3bbb989d ;  /* 0x3bbb989dff0b7424 */ /* 0x000fe200078e00ff */
[----:B0-----:R-:W0:Y:S01]  /*17b0*/  MUFU.RCP R12, R3 ;  /* 0x00000003000c7308 */ /* 0x001e220000001000 */
[----:B------:R-:W-:Y:S01]  /*17c0*/  IADD3 R9, PT, PT, R9, 0x1, RZ ;  /* 0x0000000109097810 */ /* 0x000fe20007ffe0ff */
[----:B------:R-:W-:Y:S03]  /*17d0*/  BSSY.RECONVERGENT B1, `(.L_x_67) ;  /* 0x0000014000017945 */ /* 0x000fe60003800200 */
[----:B------:R-:W-:Y:S01]  /*17e0*/  ISETP.NE.AND P2, PT, R9, RZ, PT ;  /* 0x000000ff0900720c */ /* 0x000fe20003f45270 */
[----:B--2---:R-:W-:-:S04]  /*17f0*/  FADD R0, -R7, R0 ;  /* 0x0000000007007221 */ /* 0x004fc80000000100 */
[----:B------:R-:W-:-:S04]  /*1800*/  FFMA.SAT R10, R0, R11, 0.5 ;  /* 0x3f000000000a7423 */ /* 0x000fc8000000200b */
[----:B------:R-:W-:Y:S01]  /*1810*/  FFMA.RM R10, R10, R13, 12582913 ;  /* 0x4b4000010a0a7423 */ /* 0x000fe2000000400d */
[----:B0-----:R-:W-:-:S03]  /*1820*/  FFMA R13, -R3, R12, 1 ;  /* 0x3f800000030d7423 */ /* 0x001fc6000000010c */
[----:B------:R-:W-:Y:S01]  /*1830*/  FADD R11, R10, -12583039 ;  /* 0xcb40007f0a0b7421 */ /* 0x000fe20000000000 */
[----:B------:R-:W-:-:S03]  /*1840*/  FFMA R13, R12, R13, R12 ;  /* 0x0000000d0c0d7223 */ /* 0x000fc6000000000c */
[----:B------:R-:W-:-:S04]  /*1850*/  FFMA R11, R0, 1.4426950216293334961, -R11 ;  /* 0x3fb8aa3b000b7823 */ /* 0x000fc8000000080b */
[----:B------:R-:W-:Y:S01]  /*1860*/  FFMA R11, R0, 1.925963033500011079e-08, R11 ;  /* 0x32a57060000b7823 */ /* 0x000fe2000000000b */
[----:B------:R-:W-:-:S05]  /*1870*/  SHF.L.U32 R0, R10, 0x17, RZ ;  /* 0x000000170a007819 */ /* 0x000fca00000006ff */
        /* <DEDUP_REMOVED lines=8> */
[----:B------:R-:W-:Y:S05]  /*1900*/  CALL.REL.NOINC `($__internal_1_$__cuda_sm3x_div_rn_noftz_f32_slowpath) ;  /* 0x0000000800047944 */ /* 0x000fea0003c00000 */
.L_x_68:
[----:B------:R-:W-:Y:S05]  /*1910*/  BSYNC.RECONVERGENT B1 ;  /* 0x0000000000017941 */ /* 0x000fea0003800200 */
.L_x_67:
[----:B------:R1:W-:Y:S01]  /*1920*/  STG.E desc[UR6][R4.64], R13 ;  /* 0x0000000d04007986 */ /* 0x0003e2000c101906 */
[----:B------:R-:W-:-:S04]  /*1930*/  IADD3 R10, P0, PT, R4, 0x800, RZ ;  /* 0x00000800040a7810 */ /* 0x000fc80007f1e0ff */
[----:B------:R-:W-:Y:S01]  /*1940*/  IADD3.X R11, PT, PT, RZ, R5, RZ, P0, !PT ;  /* 0x00000005ff0b7210 */ /* 0x000fe200007fe4ff */
[----:B------:R-:W-:Y:S08]  /*1950*/  @P2 BRA `(.L_x_69) ;  /* 0xfffffffc00802947 */ /* 0x000ff0000383ffff */
.L_x_66:
[----:B------:R-:W-:Y:S05]  /*1960*/  BSYNC.RECONVERGENT B0 ;  /* 0x0000000000007941 */ /* 0x000fea0003800200 */
.L_x_65:
[----:B------:R-:W-:-:S13]  /*1970*/  ISETP.GE.U32.AND P0, PT, R8, 0x600, PT ;  /* 0x000006000800780c */ /* 0x000fda0003f06070 */
[----:B------:R-:W-:Y:S05]  /*1980*/  @!P0 EXIT ;  /* 0x000000000000894d */ /* 0x000fea0003800000 */
[----:B------:R-:W2:Y:S01]  /*1990*/  LDCU.64 UR4, c[0x0][0x380] ;  /* 0x00007000ff0477ac */ /* 0x000ea20008000a00 */
[----:B-1----:R-:W-:Y:S01]  /*19a0*/  IMAD.WIDE.U32 R4, R2, 0x4, RZ ;  /* 0x0000000402047825 */ /* 0x002fe200078e00ff */
[----:B------:R-:W1:Y:S03]  /*19b0*/  LDCU UR8, c[0x0][0x38c] ;  /* 0x00007180ff0877ac */ /* 0x000e660008000800 */
[----:B------:R-:W-:-:S03]  /*19c0*/  IMAD.WIDE R4, R6, 0x4, R4 ;  /* 0x0000000406047825 */ /* 0x000fc600078e0204 */
[----:B--2---:R-:W-:-:S04]  /*19d0*/  IADD3 R0, P0, PT, R4, UR4, RZ ;  /* 0x0000000404007c10 */ /* 0x004fc8000ff1e0ff */
[----:B------:R-:W-:-:S04]  /*19e0*/  IADD3 R0, P1, PT, R0, 0x1000, RZ ;  /* 0x0000100000007810 */ /* 0x000fc80007f3e0ff */
[----:B-1----:R-:W-:-:S09]  /*19f0*/  IADD3.X R9, PT, PT, RZ, UR5, R5, P1, P0 ;  /* 0x00000005ff097c10 */ /* 0x002fd20008fe0405 */
.L_x_78:
[----:B------:R-:W-:Y:S02]  /*1a00*/  MOV R4, R0 ;  /* 0x0000000000047202 */ /* 0x000fe40000000f00 */
[----:B------:R-:W-:-:S05]  /*1a10*/  MOV R5, R9 ;  /* 0x0000000900057202 */ /* 0x000fca0000000f00 */
[----:B------:R-:W2:Y:S01]  /*1a20*/  LDG.E R0, desc[UR6][R4.64+-0x1000] ;  /* 0xfff0000604007981 */ /* 0x000ea2000c1e1900 */
[----:B------:R-:W-:Y:S01]  /*1a30*/  HFMA2 R9, -RZ, RZ, 0.96630859375, -0.0022525787353515625 ;  /* 0x3bbb989dff097431 */ /* 0x000fe200000001ff */
[----:B------:R-:W-:Y:S01]  /*1a40*/  MOV R11, 0x437c0000 ;  /* 0x437c0000000b7802 */ /* 0x000fe20000000f00 */
[----:B0-----:R-:W0:Y:S01]  /*1a50*/  MUFU.RCP R10, R3 ;  /* 0x00000003000a7308 */ /* 0x001e220000001000 */
[----:B------:R-:W-:Y:S01]  /*1a60*/  BSSY.RECONVERGENT B0, `(.L_x_70) ;  /* 0x0000015000007945 */ /* 0x000fe20003800200 */
[----:B--2---:R-:W-:-:S04]  /*1a70*/  FADD R0, -R7, R0 ;  /* 0x0000000007007221 */ /* 0x004fc80000000100 */
[----:B------:R-:W-:-:S04]  /*1a80*/  FFMA.SAT R6, R0, R9, 0.5 ;  /* 0x3f00000000067423 */ /* 0x000fc80000002009 */
[----:B------:R-:W-:Y:S01]  /*1a90*/  FFMA.RM R6, R6, R11, 12582913 ;  /* 0x4b40000106067423 */ /* 0x000fe2000000400b */
[----:B0-----:R-:W-:-:S03]  /*1aa0*/  FFMA R11, -R3, R10, 1 ;  /* 0x3f800000030b7423 */ /* 0x001fc6000000010a */
[C---:B------:R-:W-:Y:S01]  /*1ab0*/  FADD R9, R6.reuse, -12583039 ;  /* 0xcb40007f06097421 */ /* 0x040fe20000000000 */
[----:B------:R-:W-:-:S03]  /*1ac0*/  SHF.L.U32 R6, R6, 0x17, RZ ;  /* 0x0000001706067819 */ /* 0x000fc600000006ff */
[----:B------:R-:W-:-:S04]  /*1ad0*/  FFMA R9, R0, 1.4426950216293334961, -R9 ;  /* 0x3fb8aa3b00097823 */ /* 0x000fc80000000809 */
[----:B------:R-:W-:Y:S01]  /*1ae0*/  FFMA R9, R0, 1.925963033500011079e-08, R9 ;  /* 0x32a5706000097823 */ /* 0x000fe20000000009 */
[----:B------:R-:W-:-:S05]  /*1af0*/  FFMA R0, R10, R11, R10 ;  /* 0x0000000b0a007223 */ /* 0x000fca000000000a */
[----:B------:R-:W0:Y:S02]  /*1b00*/  MUFU.EX2 R9, R9 ;  /* 0x0000000900097308 */ /* 0x000e240000000800 */
[----:B0-----:R-:W-:-:S06]  /*1b10*/  FMUL R8, R6, R9 ;  /* 0x0000000906087220 */ /* 0x001fcc0000400000 */
[----:B------:R-:W0:Y:S01]  /*1b20*/  FCHK P0, R8, R3 ;  /* 0x0000000308007302 */ /* 0x000e220000000000 */
[----:B------:R-:W-:-:S04]  /*1b30*/  FFMA R6, R0, R8, RZ ;  /* 0x0000000800067223 */ /* 0x000fc800000000ff */
[----:B------:R-:W-:-:S04]  /*1b40*/  FFMA R11, -R3, R6, R8 ;  /* 0x00000006030b7223 */ /* 0x000fc80000000108 */
[----:B------:R-:W-:Y:S01]  /*1b50*/  FFMA R11, R0, R11, R6 ;  /* 0x0000000b000b7223 */ /* 0x000fe20000000006 */
[----:B0-----:R-:W-:Y:S06]  /*1b60*/  @!P0 BRA `(.L_x_71) ;  /* 0x0000000000108947 */ /* 0x001fec0003800000 */
[----:B------:R-:W-:Y:S02]  /*1b70*/  MOV R0, R8 ;  /* 0x0000000800007202 */ /* 0x000fe40000000f00 */
[----:B------:R-:W-:-:S07]  /*1b80*/  MOV R10, 0x1ba0 ;  /* 0x00001ba0000a7802 */ /* 0x000fce0000000f00 */
[----:B------:R-:W-:Y:S05]  /*1b90*/  CALL.REL.NOINC `($__internal_1_$__cuda_sm3x_div_rn_noftz_f32_slowpath) ;  /* 0x0000000400607944 */ /* 0x000fea0003c00000 */
[----:B------:R-:W-:-:S07]  /*1ba0*/  MOV R11, R13 ;  /* 0x0000000d000b7202 */ /* 0x000fce0000000f00 */
.L_x_71:
[----:B------:R-:W-:Y:S05]  /*1bb0*/  BSYNC.RECONVERGENT B0 ;  /* 0x0000000000007941 */ /* 0x000fea0003800200 */
.L_x_70:
[----:B------:R-:W2:Y:S01]  /*1bc0*/  LDG.E R0, desc[UR6][R4.64+-0x800] ;  /* 0xfff8000604007981 */ /* 0x000ea2000c1e1900 */
[----:B------:R-:W-:Y:S01]  /*1bd0*/  HFMA2 R9, -RZ, RZ, 0.96630859375, -0.0022525787353515625 ;  /* 0x3bbb989dff097431 */ /* 0x000fe200000001ff */
[----:B------:R-:W-:Y:S01]  /*1be0*/  MOV R13, 0x437c0000 ;  /* 0x437c0000000d7802 */ /* 0x000fe20000000f00 */
[----:B------:R-:W0:Y:S01]  /*1bf0*/  MUFU.RCP R10, R3 ;  /* 0x00000003000a7308 */ /* 0x000e220000001000 */
[----:B------:R1:W-:Y:S01]  /*1c00*/  STG.E desc[UR6][R4.64+-0x1000], R11 ;  /* 0xfff0000b04007986 */ /* 0x0003e2000c101906 */
        /* <DEDUP_REMOVED lines=16> */
[----:B01----:R-:W-:Y:S06]  /*1d10*/  @!P0 BRA `(.L_x_73) ;  /* 0x00000000000c8947 */ /* 0x003fec0003800000 */
[----:B------:R-:W-:Y:S02]  /*1d20*/  MOV R0, R8 ;  /* 0x0000000800007202 */ /* 0x000fe40000000f00 */
[----:B------:R-:W-:-:S07]  /*1d30*/  MOV R10, 0x1d50 ;  /* 0x00001d50000a7802 */ /* 0x000fce0000000f00 */
[----:B------:R-:W-:Y:S05]  /*1d40*/  CALL.REL.NOINC `($__internal_1_$__cuda_sm3x_div_rn_noftz_f32_slowpath) ;  /* 0x0000000000f47944 */ /* 0x000fea0003c00000 */
.L_x_73:
[----:B------:R-:W-:Y:S05]  /*1d50*/  BSYNC.RECONVERGENT B0 ;  /* 0x0000000000007941 */ /* 0x000fea0003800200 */
.L_x_72:
        /* <DEDUP_REMOVED lines=25> */
[----:B------:R-:W-:-:S07]  /*1ef0*/  MOV R11, R13 ;  /* 0x0000000d000b7202 */ /* 0x000fce0000000f00 */
.L_x_75:
[----:B------:R-:W-:Y:S05]  /*1f00*/  BSYNC.RECONVERGENT B0 ;  /* 0x0000000000007941 */ /* 0x000fea0003800200 */
.L_x_74:
[----:B------:R-:W2:Y:S01]  /*1f10*/  LDG.E R0, desc[UR6][R4.64+0x800] ;  /* 0x0008000604007981 */ /* 0x000ea2000c1e1900 */
[----:B------:R-:W-:Y:S02]  /*1f20*/  HFMA2 R9, -RZ, RZ, 0.96630859375, -0.0022525787353515625 ;  /* 0x3bbb989dff097431 */ /* 0x000fe400000001ff */
[----:B------:R-:W-:Y:S01]  /*1f30*/  IMAD.MOV.U32 R13, RZ, RZ, 0x437c0000 ;  /* 0x437c0000ff0d7424 */ /* 0x000fe200078e00ff */
        /* <DEDUP_REMOVED lines=22> */
.L_x_77:
[----:B------:R-:W-:Y:S05]  /*20a0*/  BSYNC.RECONVERGENT B0 ;  /* 0x0000000000007941 */ /* 0x000fea0003800200 */
.L_x_76:
[----:B------:R1:W-:Y:S01]  /*20b0*/  STG.E desc[UR6][R4.64+0x800], R13 ;  /* 0x0008000d04007986 */ /* 0x0003e2000c101906 */
[----:B------:R-:W-:Y:S02]  /*20c0*/  IADD3 R2, PT, PT, R2, 0x800, RZ ;  /* 0x0000080002027810 */ /* 0x000fe40007ffe0ff */
[----:B------:R-:W-:Y:S02]  /*20d0*/  IADD3 R0, P1, PT, R4, 0x2000, RZ ;  /* 0x0000200004007810 */ /* 0x000fe40007f3e0ff */
[----:B------:R-:W-:Y:S02]  /*20e0*/  ISETP.GE.AND P0, PT, R2, UR8, PT ;  /* 0x0000000802007c0c */ /* 0x000fe4000bf06270 */
[----:B------:R-:W-:-:S11]  /*20f0*/  IADD3.X R9, PT, PT, RZ, R5, RZ, P1, !PT ;  /* 0x00000005ff097210 */ /* 0x000fd60000ffe4ff */
[----:B-1----:R-:W-:Y:S05]  /*2100*/  @!P0 BRA `(.L_x_78) ;  /* 0xfffffff8003c8947 */ /* 0x002fea000383ffff */
[----:B------:R-:W-:Y:S05]  /*2110*/  EXIT ;  /* 0x000000000000794d */ /* 0x000fea0003800000 */
        .weak           $__internal_1_$__cuda_sm3x_div_rn_noftz_f32_slowpath
        .type           $__internal_1_$__cuda_sm3x_div_rn_noftz_f32_slowpath,@function
        .size           $__internal_1_$__cuda_sm3x_div_rn_noftz_f32_slowpath,(.L_x_135 - $__internal_1_$__cuda_sm3x_div_rn_noftz_f32_slowpath)
$__internal_1_$__cuda_sm3x_div_rn_noftz_f32_slowpath:
[----:B------:R-:W-:Y:S01]  /*2120*/  SHF.R.U32.HI R12, RZ, 0x17, R3 ;  /* 0x00000017ff0c7819 */ /* 0x000fe20000011603 */
[----:B------:R-:W-:Y:S01]  /*2130*/  BSSY.RECONVERGENT B2, `(.L_x_79) ;  /* 0x0000063000027945 */ /* 0x000fe20003800200 */
[----:B------:R-:W-:Y:S02]  /*2140*/  SHF.R.U32.HI R11, RZ, 0x17, R0 ;  /* 0x00000017ff0b7819 */ /* 0x000fe40000011600 */
[----:B------:R-:W-:Y:S02]  /*2150*/  LOP3.LUT R12, R12, 0xff, RZ, 0xc0, !PT ;  /* 0x000000ff0c0c7812 */ /* 0x000fe400078ec0ff */
[----:B------:R-:W-:Y:S02]  /*2160*/  LOP3.LUT R15, R11, 0xff, RZ, 0xc0, !PT ;  /* 0x000000ff0b0f7812 */ /* 0x000fe400078ec0ff */
[----:B------:R-:W-:Y:S02]  /*2170*/  IADD3 R16, PT, PT, R12, -0x1, RZ ;  /* 0xffffffff0c107810 */ /* 0x000fe40007ffe0ff */
[----:B------:R-:W-:-:S02]  /*2180*/  IADD3 R14, PT, PT, R15, -0x1, RZ ;  /* 0xffffffff0f0e7810 */ /* 0x000fc40007ffe0ff */
[----:B------:R-:W-:Y:S02]  /*2190*/  ISETP.GT.U32.AND P0, PT, R16, 0xfd, PT ;  /* 0x000000fd1000780c */ /* 0x000fe40003f04070 */
[----:B------:R-:W-:Y:S02]  /*21a0*/  MOV R13, R3 ;  /* 0x00000003000d7202 */ /* 0x000fe40000000f00 */
        /* <DEDUP_REMOVED lines=24> */
[----:B------:R-:W-:-:S03]  /*2330*/  @!P1 FFMA R13, R3, 1.84467440737095516160e+19, RZ ;  /* 0x5f800000030d9823 */ /* 0x000fc600000000ff */
[----:B------:R-:W-:-:S07]  /*2340*/  @!P1 IADD3 R11, PT, PT, R11, 0x40, RZ ;  /* 0x000000400b0b9810 */ /* 0x000fce0007ffe0ff */
.L_x_80:
[----:B------:R-:W-:Y:S01]  /*2350*/  LEA R14, R12, 0xc0800000, 0x17 ;  /* 0xc08000000c0e7811 */ /* 0x000fe200078eb8ff */
[----:B------:R-:W-:Y:S01]  /*2360*/  BSSY.RECONVERGENT B3, `(.L_x_85) ;  /* 0x0000036000037945 */ /* 0x000fe20003800200 */
[----:B------:R-:W-:Y:S02]  /*2370*/  IADD3 R15, PT, PT, R15, -0x7f, RZ ;  /* 0xffffff810f0f7810 */ /* 0x000fe40007ffe0ff */
[----:B------:R-:W-:-:S03]  /*2380*/  IADD3 R14, PT, PT, -R14, R13, RZ ;  /* 0x0000000d0e0e7210 */ /* 0x000fc60007ffe1ff */
[C---:B------:R-:W-:Y:S01]  /*2390*/  IMAD R0, R15.reuse, -0x800000, R0 ;  /* 0xff8000000f007824 */ /* 0x040fe200078e0200 */
[----:B------:R0:W1:Y:S01]  /*23a0*/  MUFU.RCP R13, R14 ;  /* 0x0000000e000d7308 */ /* 0x0000620000001000 */
[----:B------:R-:W-:Y:S01]  /*23b0*/  FADD.FTZ R17, -R14, -RZ ;  /* 0x800000ff0e117221 */ /* 0x000fe20000010100 */
[----:B0-----:R-:W-:-:S04]  /*23c0*/  IADD3 R14, PT, PT, R15, 0x7f, -R12 ;  /* 0x0000007f0f0e7810 */ /* 0x001fc80007ffe80c */
[----:B------:R-:W-:Y:S01]  /*23d0*/  IADD3 R11, PT, PT, R14, R11, RZ ;  /* 0x0000000b0e0b7210 */ /* 0x000fe20007ffe0ff */
[----:B-1----:R-:W-:-:S04]  /*23e0*/  FFMA R16, R13, R17, 1 ;  /* 0x3f8000000d107423 */ /* 0x002fc80000000011 */
[----:B------:R-:W-:-:S04]  /*23f0*/  FFMA R13, R13, R16, R13 ;  /* 0x000000100d0d7223 */ /* 0x000fc8000000000d */
[----:B------:R-:W-:-:S04]  /*2400*/  FFMA R16, R0, R13, RZ ;  /* 0x0000000d00107223 */ /* 0x000fc800000000ff */
[----:B------:R-:W-:-:S04]  /*2410*/  FFMA R18, R17, R16, R0 ;  /* 0x0000001011127223 */ /* 0x000fc80000000000 */
[----:B------:R-:W-:-:S04]  /*2420*/  FFMA R18, R13, R18, R16 ;  /* 0x000000120d127223 */ /* 0x000fc80000000010 */
[----:B------:R-:W-:-:S04]  /*2430*/  FFMA R17, R17, R18, R0 ;  /* 0x0000001211117223 */ /* 0x000fc80000000000 */
[----:B------:R-:W-:-:S05]  /*2440*/  FFMA R0, R13, R17, R18 ;  /* 0x000000110d007223 */ /* 0x000fca0000000012 */
[----:B------:R-:W-:-:S04]  /*2450*/  SHF.R.U32.HI R12, RZ, 0x17, R0 ;  /* 0x00000017ff0c7819 */ /* 0x000fc80000011600 */
[----:B------:R-:W-:-:S04]  /*2460*/  LOP3.LUT R12, R12, 0xff, RZ, 0xc0, !PT ;  /* 0x000000ff0c0c7812 */ /* 0x000fc800078ec0ff */
[----:B------:R-:W-:-:S04]  /*2470*/  IADD3 R15, PT, PT, R12, R11, RZ ;  /* 0x0000000b0c0f7210 */ /* 0x000fc80007ffe0ff */
        /* <DEDUP_REMOVED lines=10> */
[CCC-:B------:R-:W-:Y:S01]  /*2520*/  FFMA.RZ R11, R13.reuse, R17.reuse, R18.reuse ;  /* 0x000000110d0b7223 */ /* 0x1c0fe2000000c012 */
[-CC-:B------:R-:W-:Y:S01]  /*2530*/  FFMA.RM R12, R13, R17.reuse, R18.reuse ;  /* 0x000000110d0c7223 */ /* 0x180fe20000004012 */
[C---:B------:R-:W-:Y:S02]  /*2540*/  ISETP.NE.AND P3, PT, R15.reuse, RZ, PT ;  /* 0x000000ff0f00720c */ /* 0x040fe40003f65270 */
[----:B------:R-:W-:Y:S02]  /*2550*/  ISETP.NE.AND P1, PT, R15, RZ, PT ;  /* 0x000000ff0f00720c */ /* 0x000fe40003f25270 */
[----:B------:R-:W-:Y:S01]  /*2560*/  LOP3.LUT R14, R11, 0x7fffff, RZ, 0xc0, !PT ;  /* 0x007fffff0b0e7812 */ /* 0x000fe200078ec0ff */
[----:B------:R-:W-:Y:S01]  /*2570*/  FFMA.RP R11, R13, R17, R18 ;  /* 0x000000110d0b7223 */ /* 0x000fe20000008012 */
[----:B------:R-:W-:Y:S02]  /*2580*/  IADD3 R13, PT, PT, R15, 0x20, RZ ;  /* 0x000000200f0d7810 */ /* 0x000fe40007ffe0ff */
        /* <DEDUP_REMOVED lines=11> */
[----:B------:R-:W-:-:S04]  /*2640*/  LOP3.LUT R12, R12, R11, RZ, 0xc0, !PT ;  /* 0x0000000b0c0c7212 */ /* 0x000fc800078ec0ff */
[----:B------:R-:W-:-:S04]  /*2650*/  IADD3 R13, PT, PT, R13, R12, RZ ;  /* 0x0000000c0d0d7210 */ /* 0x000fc80007ffe0ff */
[----:B------:R-:W-:Y:S01]  /*2660*/  LOP3.LUT R0, R13, R0, RZ, 0xfc, !PT ;  /* 0x000000000d007212 */ /* 0x000fe200078efcff */
[----:B------:R-:W-:Y:S06]  /*2670*/  BRA `(.L_x_88) ;  /* 0x0000000000107947 */ /* 0x000fec0003800000 */
.L_x_87:
[----:B------:R-:W-:-:S04]  /*2680*/  LOP3.LUT R0, R0, 0x80000000, RZ, 0xc0, !PT ;  /* 0x8000000000007812 */ /* 0x000fc800078ec0ff */
[----:B------:R-:W-:Y:S01]  /*2690*/  LOP3.LUT R0, R0, 0x7f800000, RZ, 0xfc, !PT ;  /* 0x7f80000000007812 */ /* 0x000fe200078efcff */
[----:B------:R-:W-:Y:S06]  /*26a0*/  BRA `(.L_x_88) ;  /* 0x0000000000047947 */ /* 0x000fec0003800000 */
.L_x_86:
[----:B------:R-:W-:-:S07]  /*26b0*/  LEA R0, R11, R0, 0x17 ;  /* 0x000000000b007211 */ /* 0x000fce00078eb8ff */
.L_x_88:
[----:B------:R-:W-:Y:S05]  /*26c0*/  BSYNC.RECONVERGENT B3 ;  /* 0x0000000000037941 */ /* 0x000fea0003800200 */
.L_x_85:
[----:B------:R-:W-:Y:S05]  /*26d0*/  BRA `(.L_x_89) ;  /* 0x0000000000207947 */ /* 0x000fea0003800000 */
.L_x_84:
[----:B------:R-:W-:-:S04]  /*26e0*/  LOP3.LUT R0, R13, 0x80000000, R0, 0x48, !PT ;  /* 0x800000000d007812 */ /* 0x000fc800078e4800 */
[----:B------:R-:W-:Y:S01]  /*26f0*/  LOP3.LUT R0, R0, 0x7f800000, RZ, 0xfc, !PT ;  /* 0x7f80000000007812 */ /* 0x000fe200078efcff */
[----:B------:R-:W-:Y:S06]  /*2700*/  BRA `(.L_x_89) ;  /* 0x0000000000147947 */ /* 0x000fec0003800000 */
.L_x_83:
[----:B------:R-:W-:Y:S01]  /*2710*/  LOP3.LUT R0, R13, 0x80000000, R0, 0x48, !PT ;  /* 0x800000000d007812 */ /* 0x000fe200078e4800 */
[----:B------:R-:W-:Y:S06]  /*2720*/  BRA `(.L_x_89) ;  /* 0x00000000000c7947 */ /* 0x000fec0003800000 */
.L_x_82:
[----:B------:R-:W0:Y:S01]  /*2730*/  MUFU.RSQ R0, -QNAN ;  /* 0xffc0000000007908 */ /* 0x000e220000001400 */
[----:B------:R-:W-:Y:S05]  /*2740*/  BRA `(.L_x_89) ;  /* 0x0000000000047947 */ /* 0x000fea0003800000 */
.L_x_81:
[----:B------:R-:W-:-:S07]  /*2750*/  FADD.FTZ R0, R0, R3 ;  /* 0x0000000300007221 */ /* 0x000fce0000010000 */
.L_x_89:
[----:B------:R-:W-:Y:S05]  /*2760*/  BSYNC.RECONVERGENT B2 ;  /* 0x0000000000027941 */ /* 0x000fea0003800200 */
.L_x_79:
[----:B------:R-:W-:Y:S01]  /*2770*/  HFMA2 R11, -RZ, RZ, 0, 0 ;  /* 0x00000000ff0b7431 */ /* 0x000fe200000001ff */
[----:B0-----:R-:W-:-:S03]  /*2780*/  MOV R13, R0 ;  /* 0x00000000000d7202 */ /* 0x001fc60000000f00 */
[----:B------:R-:W-:Y:S05]  /*2790*/  RET.REL.NODEC R10 `(_Z34__kernel_fused_softmax_block_levelPfii) ;  /* 0xffffffd80a187950 */ /* 0x000fea0003c3ffff */
.L_x_90:
        /* <DEDUP_REMOVED lines=14> */
.L_x_135:


//--------------------- .text._Z33__kernel_fused_softmax_warp_levelPfii --------------------------
	.section	.text._Z33__kernel_fused_softmax_warp_levelPfii,"ax",@progbits
	.align	128
        .global         _Z33__kernel_fused_softmax_warp_levelPfii
        .type           _Z33__kernel_fused_softmax_warp_levelPfii,@function
        .size           _Z33__kernel_fused_softmax_warp_levelPfii,(.L_x_136 - _Z33__kernel_fused_softmax_warp_levelPfii)
        .other          _Z33__kernel_fused_softmax_warp_levelPfii,@"STO_CUDA_ENTRY STV_DEFAULT"
_Z33__kernel_fused_softmax_warp_levelPfii:
.text._Z33__kernel_fused_softmax_warp_levelPfii:
[----:B------:R-:W-:Y:S01]  /*0000*/  LDC R1, c[0x0][0x37c] ;  /* 0x0000df00ff017b82 */ /* 0x000fe20000000800 */
[----:B------:R-:W0:Y:S07]  /*0010*/  S2R R6, SR_TID.Y ;  /* 0x0000000000067919 */ /* 0x000e2e0000002200 */
[----:B------:R-:W0:Y:S01]  /*0020*/  S2UR UR4, SR_CTAID.X ;  /* 0x00000000000479c3 */ /* 0x000e220000002500 */
[----:B------:R-:W1:Y:S07]  /*0030*/  LDCU UR5, c[0x0][0x388] ;  /* 0x00007100ff0577ac */ /* 0x000e6e0008000800 */
[----:B------:R-:W0:Y:S02]  /*0040*/  LDC R3, c[0x0][0x364] ;  /* 0x0000d900ff037b82 */ /* 0x000e240000000800 */
[----:B0-----:R-:W-:-:S05]  /*0050*/  IMAD R6, R3, UR4, R6 ;  /* 0x0000000403067c24 */ /* 0x001fca000f8e0206 */
[----:B-1----:R-:W-:-:S13]  /*0060*/  ISETP.GE.AND P0, PT, R6, UR5, PT ;  /* 0x0000000506007c0c */ /* 0x002fda000bf06270 */
[----:B------:R-:W-:Y:S05]  /*0070*/  @P0 EXIT ;  /* 0x000000000000094d */ /* 0x000fea0003800000 */
[----:B------:R-:W0:Y:S01]  /*0080*/  LDC R3, c[0x0][0x38c] ;  /* 0x0000e300ff037b82 */ /* 0x000e220000000800 */
[----:B------:R-:W1:Y:S01]  /*0090*/  S2R R2, SR_TID.X ;  /* 0x0000000000027919 */ /* 0x000e620000002100 */
[----:B------:R-:W2:Y:S01]  /*00a0*/  LDCU.64 UR6, c[0x0][0x380] ;  /* 0x00007000ff0677ac */ /* 0x000ea20008000a00 */
[----:B------:R-:W3:Y:S01]  /*00b0*/  LDCU.64 UR4, c[0x0][0x358] ;  /* 0x00006b00ff0477ac */ /* 0x000ee20008000a00 */
[----:B0-----:R-:W-:-:S04]  /*00c0*/  IMAD R6, R6, R3, RZ ;  /* 0x0000000306067224 */ /* 0x001fc800078e02ff */
[----:B------:R-:W-:-:S03]  /*00d0*/  IMAD.WIDE R10, R6, 0x4, RZ ;  /* 0x00000004060a7825 */ /* 0x000fc600078e02ff */
[----:B--2---:R-:W-:Y:S02]  /*00e0*/  IADD3 R4, P0, PT, R10, UR6, RZ ;  /* 0x000000060a047c10 */ /* 0x004fe4000ff1e0ff */
[----:B-1----:R-:W-:Y:S02]  /*00f0*/  LOP3.LUT R2, R2, 0x1f, RZ, 0xc0, !PT ;  /* 0x0000001f02027812 */ /* 0x002fe400078ec0ff */
[----:B------:R-:W-:-:S03]  /*0100*/  IADD3.X R5, PT, PT, R11, UR7, RZ, P0, !PT ;  /* 0x000000070b057c10 */ /* 0x000fc600087fe4ff */
[----:B------:R-:W-:-:S05]  /*0110*/  IMAD.WIDE.U32 R12, R2, 0x4, R4 ;  /* 0x00000004020c7825 */ /* 0x000fca00078e0004 */
[----:B---3--:R0:W5:Y:S01]  /*0120*/  LDG.E R0, desc[UR4][R12.64] ;  /* 0x000000040c007981 */ /* 0x008162000c1e1900 */
[----:B------:R-:W-:Y:S01]  /*0130*/  LOP3.LUT R9, R2, 0x20, RZ, 0xfc, !PT ;  /* 0x0000002002097812 */ /* 0x000fe200078efcff */
[----:B------:R-:W-:Y:S01]  /*0140*/  BSSY.RECONVERGENT B0, `(.L_x_91) ;  /* 0x0000133000007945 */ /* 0x000fe20003800200 */
[----:B------:R-:W-:Y:S02]  /*0150*/  HFMA2 R8, -RZ, RZ, 1.875, 0 ;  /* 0x3f800000ff087431 */ /* 0x000fe400000001ff */
[----:B------:R-:W-:-:S13]  /*0160*/  ISETP.GE.AND P0, PT, R9, R3, PT ;  /* 0x000000030900720c */ /* 0x000fda0003f06270 */
[----:B0-----:R-:W-:Y:S05]  /*0170*/  @P0 BRA `(.L_x_92) ;  /* 0x0000001000bc0947 */ /* 0x001fea0003800000 */
[----:B------:R-:W-:Y:S01]  /*0180*/  IADD3 R3, PT, PT, -R2, -0x21, R3 ;  /* 0xffffffdf02037810 */ /* 0x000fe20007ffe103 */
[----:B------:R-:W-:Y:S01]  /*0190*/  BSSY.RECONVERGENT B1, `(.L_x_93) ;  /* 0x00000d4000017945 */ /* 0x000fe20003800200 */
[----:B------:R-:W-:Y:S02]  /*01a0*/  MOV R8, 0x3f800000 ;  /* 0x3f80000000087802 */ /* 0x000fe40000000f00 */
[C---:B------:R-:W-:Y:S02]  /*01b0*/  ISETP.GE.U32.AND P0, PT, R3.reuse, 0x60, PT ;  /* 0x000000600300780c */ /* 0x040fe40003f06070 */
[----:B------:R-:W-:-:S11]  /*01c0*/  LEA.HI R7, R3, 0x1, RZ, 0x1b ;  /* 0x0000000103077811 */ /* 0x000fd600078fd8ff */
[----:B------:R-:W-:Y:S05]  /*01d0*/  @!P0 BRA `(.L_x_94) ;  /* 0x0000000c003c8947 */ /* 0x000fea0003800000 */
[----:B------:R-:W-:-:S03]  /*01e0*/  IMAD.WIDE.U32 R10, R2, 0x4, R10 ;  /* 0x00000004020a7825 */ /* 0x000fc600078e000a */
[----:B------:R-:W-:-:S04]  /*01f0*/  IADD3 R8, P0, PT, R10, UR6, RZ ;  /* 0x000000060a087c10 */ /* 0x000fc8000ff1e0ff */
[----:B------:R-:W-:-:S05]  /*0200*/  IADD3.X R9, PT, PT, R11, UR7, RZ, P0, !PT ;  /* 0x000000070b097c10 */ /* 0x000fca00087fe4ff */
[----:B------:R-:W2:Y:S04]  /*0210*/  LDG.E R19, desc[UR4][R8.64+0x80] ;  /* 0x0000800408137981 */ /* 0x000ea8000c1e1900 */
[----:B------:R-:W3:Y:S04]  /*0220*/  LDG.E R17, desc[UR4][R8.64+0x100] ;  /* 0x0001000408117981 */ /* 0x000ee8000c1e1900 */
[----:B------:R-:W4:Y:S04]  /*0230*/  LDG.E R15, desc[UR4][R8.64+0x180] ;  /* 0x00018004080f7981 */ /* 0x000f28000c1e1900 */
[----:B------:R-:W4:Y:S01]  /*0240*/  LDG.E R13, desc[UR4][R8.64+0x200] ;  /* 0x00020004080d7981 */ /* 0x000f22000c1e1900 */
[----:B------:R-:W-:Y:S01]  /*0250*/  HFMA2 R10, -RZ, RZ, 3.7421875, 0 ;  /* 0x437c0000ff0a7431 */ /* 0x000fe200000001ff */
[----:B------:R-:W-:Y:S01]  /*0260*/  MOV R11, 0x3bbb989d ;  /* 0x3bbb989d000b7802 */ /* 0x000fe20000000f00 */
[----:B------:R-:W-:Y:S01]  /*0270*/  BSSY.RECONVERGENT B2, `(.L_x_95) ;  /* 0x000004d000027945 */ /* 0x000fe20003800200 */
[----:B--2--5:R-:W-:-:S13]  /*0280*/  FSETP.GEU.AND P0, PT, R0, R19, PT ;  /* 0x000000130000720b */ /* 0x024fda0003f0e000 */
[----:B------:R-:W-:Y:S01]  /*0290*/  @!P0 FADD R12, R0, -R19 ;  /* 0x80000013000c8221 */ /* 0x000fe20000000000 */
[----:B------:R-:W-:-:S03]  /*02a0*/  @!P0 MOV R0, R19 ;  /* 0x0000001300008202 */ /* 0x000fc60000000f00 */
[----:B------:R-:W-:Y:S01]  /*02b0*/  @!P0 FFMA.SAT R21, R12, R11, 0.5 ;  /* 0x3f0000000c158423 */ /* 0x000fe2000000200b */
[C---:B---3--:R-:W-:Y:S01]  /*02c0*/  FSETP.GEU.AND P1, PT, R0.reuse, R17, PT ;  /* 0x000000110000720b */ /* 0x048fe20003f2e000 */
[----:B------:R-:W-:Y:S02]  /*02d0*/  FADD R24, -R0, R19 ;  /* 0x0000001300187221 */ /* 0x000fe40000000100 */
[-C--:B------:R-:W-:Y:S02]  /*02e0*/  @!P0 FFMA.RM R21, R21, R10.reuse, 12582913 ;  /* 0x4b40000115158423 */ /* 0x080fe4000000400a */
[----:B------:R-:W-:Y:S02]  /*02f0*/  FFMA.SAT R19, R24, R11, 0.5 ;  /* 0x3f00000018137423 */ /* 0x000fe4000000200b */
[C---:B------:R-:W-:Y:S01]  /*0300*/  @!P0 FADD R23, R21.reuse, -12583039 ;  /* 0xcb40007f15178421 */ /* 0x040fe20000000000 */
[----:B------:R-:W-:Y:S01]  /*0310*/  @!P0 SHF.L.U32 R21, R21, 0x17, RZ ;  /* 0x0000001715158819 */ /* 0x000fe200000006ff */
[----:B------:R-:W-:-:S02]  /*0320*/  FFMA.RM R14, R19, R10, 12582913 ;  /* 0x4b400001130e7423 */ /* 0x000fc4000000400a */
[----:B------:R-:W-:Y:S02]  /*0330*/  @!P0 FFMA R23, R12, 1.4426950216293334961, -R23 ;  /* 0x3fb8aa3b0c178823 */ /* 0x000fe40000000817 */
[----:B------:R-:W-:Y:S01]  /*0340*/  @!P1 FADD R18, R0, -R17 ;  /* 0x8000001100129221 */ /* 0x000fe20000000000 */
[----:B------:R-:W-:Y:S01]  /*0350*/  @!P1 MOV R0, R17 ;  /* 0x0000001100009202 */ /* 0x000fe20000000f00 */
[----:B------:R-:W-:Y:S01]  /*0360*/  @!P0 FFMA R23, R12, 1.925963033500011079e-08, R23 ;  /* 0x32a570600c178823 */ /* 0x000fe20000000017 */
[----:B------:R-:W-:Y:S02]  /*0370*/  HFMA2 R12, -RZ, RZ, 1.875, 0 ;  /* 0x3f800000ff0c7431 */ /* 0x000fe400000001ff */
[----:B------:R-:W-:Y:S01]  /*0380*/  @!P1 FFMA.SAT R25, R18, R11, 0.5 ;  /* 0x3f00000012199423 */ /* 0x000fe2000000200b */
[C---:B----4-:R-:W-:Y:S01]  /*0390*/  FSETP.GEU.AND P2, PT, R0.reuse, R15, PT ;  /* 0x0000000f0000720b */ /* 0x050fe20003f4e000 */
[----:B------:R0:W1:Y:S01]  /*03a0*/  @!P0 MUFU.EX2 R22, R23 ;  /* 0x0000001700168308 */ /* 0x0000620000000800 */
[----:B------:R-:W-:Y:S01]  /*03b0*/  FADD R20, -R0, R17 ;  /* 0x0000001100147221 */ /* 0x000fe20000000100 */
[----:B------:R-:W-:Y:S01]  /*03c0*/  @!P1 FFMA.RM R16, R25, R10, 12582913 ;  /* 0x4b40000119109423 */ /* 0x000fe2000000400a */
[----:B------:R-:W-:-:S03]  /*03d0*/  FADD R19, R14, -12583039 ;  /* 0xcb40007f0e137421 */ /* 0x000fc60000000000 */
[----:B------:R-:W-:Y:S01]  /*03e0*/  @!P1 FADD R17, R16, -12583039 ;  /* 0xcb40007f10119421 */ /* 0x000fe20000000000 */
[----:B------:R-:W-:Y:S01]  /*03f0*/  FFMA R19, R24, 1.4426950216293334961, -R19 ;  /* 0x3fb8aa3b18137823 */ /* 0x000fe20000000813 */
[----:B------:R-:W-:Y:S01]  /*0400*/  @!P1 SHF.L.U32 R16, R16, 0x17, RZ ;  /* 0x0000001710109819 */ /* 0x000fe200000006ff */
[----:B0-----:R-:W-:Y:S02]  /*0410*/  FFMA.SAT R23, R20, R11, 0.5 ;  /* 0x3f00000014177423 */ /* 0x001fe4000000200b */
[----:B------:R-:W-:Y:S01]  /*0420*/  FFMA R19, R24, 1.925963033500011079e-08, R19 ;  /* 0x32a5706018137823 */ /* 0x000fe20000000013 */
[----:B-1----:R-:W-:Y:S01]  /*0430*/  @!P0 FMUL R12, R21, R22 ;  /* 0x00000016150c8220 */ /* 0x002fe20000400000 */
[----:B------:R-:W-:Y:S01]  /*0440*/  @!P2 FADD R22, R0, -R15 ;  /* 0x8000000f0016a221 */ /* 0x000fe20000000000 */
[----:B------:R-:W-:Y:S01]  /*0450*/  @!P1 FFMA R21, R18, 1.4426950216293334961, -R17 ;  /* 0x3fb8aa3b12159823 */ /* 0x000fe20000000811 */
[-C--:B------:R-:W-:Y:S01]  /*0460*/  FFMA.RM R17, R23, R10.reuse, 12582913 ;  /* 0x4b40000117117423 */ /* 0x080fe2000000400a */
[----:B------:R-:W-:Y:S01]  /*0470*/  @!P2 MOV R0, R15 ;  /* 0x0000000f0000a202 */ /* 0x000fe20000000f00 */
[----:B------:R-:W-:Y:S01]  /*0480*/  @!P2 FFMA.SAT R25, R22, R11, 0.5 ;  /* 0x3f0000001619a423 */ /* 0x000fe2000000200b */
[----:B------:R-:W-:Y:S01]  /*0490*/  @!P1 FFMA R21, R18, 1.925963033500011079e-08, R21 ;  /* 0x32a5706012159823 */ /* 0x000fe20000000015 */
[----:B------:R-:W-:Y:S01]  /*04a0*/  FADD R23, R17, -12583039 ;  /* 0xcb40007f11177421 */ /* 0x000fe20000000000 */
[----:B------:R-:W0:Y:S01]  /*04b0*/  MUFU.EX2 R19, R19 ;  /* 0x0000001300137308 */ /* 0x000e220000000800 */
[-C--:B------:R-:W-:Y:S01]  /*04c0*/  @!P2 FFMA.RM R18, R25, R10.reuse, 12582913 ;  /* 0x4b4000011912a423 */ /* 0x080fe2000000400a */
[----:B------:R-:W-:Y:S01]  /*04d0*/  FADD R24, -R0, R15 ;  /* 0x0000000f00187221 */ /* 0x000fe20000000100 */
[----:B------:R-:W-:Y:S01]  /*04e0*/  FFMA R23, R20, 1.4426950216293334961, -R23 ;  /* 0x3fb8aa3b14177823 */ /* 0x000fe20000000817 */
[----:B------:R-:W-:Y:S01]  /*04f0*/  FSETP.GEU.AND P0, PT, R0, R13, PT ;  /* 0x0000000d0000720b */ /* 0x000fe20003f0e000 */
[----:B------:R-:W-:Y:S01]  /*0500*/  @!P2 FADD R15, R18, -12583039 ;  /* 0xcb40007f120fa421 */ /* 0x000fe20000000000 */
[----:B------:R-:W-:Y:S01]  /*0510*/  FFMA.SAT R25, R24, R11, 0.5 ;  /* 0x3f00000018197423 */ /* 0x000fe2000000200b */
[----:B------:R-:W-:Y:S01]  /*0520*/  FFMA R20, R20, 1.925963033500011079e-08, R23 ;  /* 0x32a5706014147823 */ /* 0x000fe20000000017 */
[----:B------:R-:W1:Y:S01]  /*0530*/  @!P1 MUFU.EX2 R21, R21 ;  /* 0x0000001500159308 */ /* 0x000e620000000800 */
[----:B------:R-:W-:Y:S01]  /*0540*/  @!P2 FFMA R23, R22, 1.4426950216293334961, -R15 ;  /* 0x3fb8aa3b1617a823 */ /* 0x000fe2000000080f */
[----:B------:R-:W-:-:S03]  /*0550*/  FFMA.RM R15, R25, R10, 12582913 ;  /* 0x4b400001190f7423 */ /* 0x000fc6000000400a */
[----:B------:R-:W-:Y:S01]  /*0560*/  @!P2 FFMA R22, R22, 1.925963033500011079e-08, R23 ;  /* 0x32a570601616a823 */ /* 0x000fe20000000017 */
[C---:B------:R-:W-:Y:S01]  /*0570*/  FADD R25, R15.reuse, -12583039 ;  /* 0xcb40007f0f197421 */ /* 0x040fe20000000000 */
[----:B------:R-:W-:Y:S01]  /*0580*/  SHF.L.U32 R23, R14, 0x17, RZ ;  /* 0x000000170e177819 */ /* 0x000fe200000006ff */
[----:B------:R-:W2:Y:S01]  /*0590*/  MUFU.EX2 R20, R20 ;  /* 0x0000001400147308 */ /* 0x000ea20000000800 */
[----:B------:R-:W-:Y:S01]  /*05a0*/  SHF.L.U32 R15, R15, 0x17, RZ ;  /* 0x000000170f0f7819 */ /* 0x000fe200000006ff */
[C---:B------:R-:W-:Y:S02]  /*05b0*/  FFMA R25, R24.reuse, 1.4426950216293334961, -R25 ;  /* 0x3fb8aa3b18197823 */ /* 0x040fe40000000819 */
[----:B0-----:R-:W-:Y:S01]  /*05c0*/  FFMA R19, R23, R19, R12 ;  /* 0x0000001317137223 */ /* 0x001fe2000000000c */
[----:B------:R-:W-:Y:S01]  /*05d0*/  SHF.L.U32 R12, R17, 0x17, RZ ;  /* 0x00000017110c7819 */ /* 0x000fe200000006ff */
[----:B------:R-:W-:Y:S01]  /*05e0*/  FFMA R25, R24, 1.925963033500011079e-08, R25 ;  /* 0x32a5706018197823 */ /* 0x000fe20000000019 */
[----:B------:R-:W-:Y:S01]  /*05f0*/  @!P2 SHF.L.U32 R17, R18, 0x17, RZ ;  /* 0x000000171211a819 */ /* 0x000fe200000006ff */
[----:B------:R-:W0:Y:S01]  /*0600*/  @!P2 MUFU.EX2 R14, R22 ;  /* 0x00000016000ea308 */ /* 0x000e220000000800 */
[----:B-1----:R-:W-:-:S04]  /*0610*/  @!P1 FMUL R16, R16, R21 ;  /* 0x0000001510109220 */ /* 0x002fc80000400000 */
[----:B------:R-:W-:-:S03]  /*0620*/  @!P1 FMUL R19, R19, R16 ;  /* 0x0000001013139220 */ /* 0x000fc60000400000 */
[----:B------:R-:W1:Y:S01]  /*0630*/  MUFU.EX2 R25, R25 ;  /* 0x0000001900197308 */ /* 0x000e620000000800 */
[----:B--2---:R-:W-:Y:S01]  /*0640*/  FFMA R12, R12, R20, R19 ;  /* 0x000000140c0c7223 */ /* 0x004fe20000000013 */
[----:B0-----:R-:W-:-:S04]  /*0650*/  @!P2 FMUL R17, R17, R14 ;  /* 0x0000000e1111a220 */ /* 0x001fc80000400000 */
[----:B------:R-:W-:-:S04]  /*0660*/  @!P2 FMUL R12, R12, R17 ;  /* 0x000000110c0ca220 */ /* 0x000fc80000400000 */
[----:B-1----:R-:W-:Y:S01]  /*0670*/  FFMA R12, R15, R25, R12 ;  /* 0x000000190f0c7223 */ /* 0x002fe2000000000c */
[----:B------:R-:W-:Y:S06]  /*0680*/  @P0 BRA `(.L_x_96) ;  /* 0x00000000002c0947 */ /* 0x000fec0003800000 */
        /* <DEDUP_REMOVED lines=11> */
.L_x_96:
[----:B------:R-:W-:Y:S05]  /*0740*/  BSYNC.RECONVERGENT B2 ;  /* 0x0000000000027941 */ /* 0x000fea0003800200 */
.L_x_95:
[----:B------:R-:W-:Y:S01]  /*0750*/  FADD R14, -R0, R13 ;  /* 0x0000000d000e7221 */ /* 0x000fe20000000100 */
[----:B------:R-:W-:Y:S01]  /*0760*/  IADD3 R8, P1, PT, R8, 0x400, RZ ;  /* 0x0000040008087810 */ /* 0x000fe20007f3e0ff */
[----:B------:R-:W-:Y:S02]  /*0770*/  BSSY.RECONVERGENT B2, `(.L_x_97) ;  /* 0x0000073000027945 */ /* 0x000fe40003800200 */
[----:B------:R-:W-:Y:S01]  /*0780*/  FFMA.SAT R11, R14, R11, 0.5 ;  /* 0x3f0000000e0b7423 */ /* 0x000fe2000000200b */
[----:B------:R-:W-:-:S03]  /*0790*/  IADD3.X R9, PT, PT, RZ, R9, RZ, P1, !PT ;  /* 0x00000009ff097210 */ /* 0x000fc60000ffe4ff */
[----:B------:R-:W-:Y:S01]  /*07a0*/  FFMA.RM R11, R11, R10, 12582913 ;  /* 0x4b4000010b0b7423 */ /* 0x000fe2000000400a */
[----:B------:R-:W-:-:S03]  /*07b0*/  IADD3 R10, PT, PT, R2, 0x80, RZ ;  /* 0x00000080020a7810 */ /* 0x000fc60007ffe0ff */
[C---:B------:R-:W-:Y:S01]  /*07c0*/  FADD R13, R11.reuse, -12583039 ;  /* 0xcb40007f0b0d7421 */ /* 0x040fe20000000000 */
[----:B------:R-:W-:-:S03]  /*07d0*/  SHF.L.U32 R11, R11, 0x17, RZ ;  /* 0x000000170b0b7819 */ /* 0x000fc600000006ff */
[----:B------:R-:W-:-:S04]  /*07e0*/  FFMA R13, R14, 1.4426950216293334961, -R13 ;  /* 0x3fb8aa3b0e0d7823 */ /* 0x000fc8000000080d */
[----:B------:R-:W-:Y:S01]  /*07f0*/  FFMA R13, R14, 1.925963033500011079e-08, R13 ;  /* 0x32a570600e0d7823 */ /* 0x000fe2000000000d */
[----:B------:R-:W-:-:S04]  /*0800*/  LOP3.LUT R14, R7, 0xffffffc, RZ, 0xc0, !PT ;  /* 0x0ffffffc070e7812 */ /* 0x000fc800078ec0ff */
[----:B------:R-:W-:Y:S01]  /*0810*/  IADD3 R14, PT, PT, -R14, 0x4, RZ ;  /* 0x000000040e0e7810 */ /* 0x000fe20007ffe1ff */
[----:B------:R-:W0:Y:S03]  /*0820*/  MUFU.EX2 R13, R13 ;  /* 0x0000000d000d7308 */ /* 0x000e260000000800 */
[----:B------:R-:W-:Y:S01]  /*0830*/  ISETP.NE.AND P0, PT, R14, RZ, PT ;  /* 0x000000ff0e00720c */ /* 0x000fe20003f05270 */
[----:B0-----:R-:W-:-:S12]  /*0840*/  FFMA R16, R11, R13, R12 ;  /* 0x0000000d0b107223 */ /* 0x001fd8000000000c */
[----:B------:R-:W-:Y:S05]  /*0850*/  @!P0 BRA `(.L_x_98) ;  /* 0x0000000400908947 */ /* 0x000fea0003800000 */
[----:B------:R-:W-:-:S07]  /*0860*/  MOV R11, R14 ;  /* 0x0000000e000b7202 */ /* 0x000fce0000000f00 */
.L_x_101:
[----:B------:R-:W2:Y:S04]  /*0870*/  LDG.E R19, desc[UR4][R8.64+-0x180] ;  /* 0xfffe800408137981 */ /* 0x000ea8000c1e1900 */
[----:B------:R-:W3:Y:S04]  /*0880*/  LDG.E R25, desc[UR4][R8.64+-0x100] ;  /* 0xffff000408197981 */ /* 0x000ee8000c1e1900 */
[----:B------:R-:W4:Y:S04]  /*0890*/  LDG.E R23, desc[UR4][R8.64+-0x80] ;  /* 0xffff800408177981 */ /* 0x000f28000c1e1900 */
[----:B------:R-:W5:Y:S01]  /*08a0*/  LDG.E R13, desc[UR4][R8.64] ;  /* 0x00000004080d7981 */ /* 0x000f62000c1e1900 */
[----:B------:R-:W-:Y:S01]  /*08b0*/  HFMA2 R12, -RZ, RZ, 0.96630859375, -0.0022525787353515625 ;  /* 0x3bbb989dff0c7431 */ /* 0x000fe200000001ff */
[----:B------:R-:W-:Y:S01]  /*08c0*/  MOV R14, 0x437c0000 ;  /* 0x437c0000000e7802 */ /* 0x000fe20000000f00 */
[----:B------:R-:W-:Y:S01]  /*08d0*/  BSSY.RECONVERGENT B3, `(.L_x_99) ;  /* 0x000004d000037945 */ /* 0x000fe20003800200 */
[----:B--2---:R-:W-:-:S13]  /*08e0*/  FSETP.GEU.AND P0, PT, R0, R19, PT ;  /* 0x000000130000720b */ /* 0x004fda0003f0e000 */
[----:B------:R-:W-:Y:S01]  /*08f0*/  @!P0 FADD R21, R0, -R19 ;  /* 0x8000001300158221 */ /* 0x000fe20000000000 */
[----:B------:R-:W-:-:S03]  /*0900*/  @!P0 MOV R0, R19 ;  /* 0x0000001300008202 */ /* 0x000fc60000000f00 */
[----:B------:R-:W-:Y:S01]  /*0910*/  @!P0 FFMA.SAT R15, R21, R12, 0.5 ;  /* 0x3f000000150f8423 */ /* 0x000fe2000000200c */
[C---:B---3--:R-:W-:Y:S01]  /*0920*/  FSETP.GEU.AND P1, PT, R0.reuse, R25, PT ;  /* 0x000000190000720b */ /* 0x048fe20003f2e000 */
[----:B------:R-:W-:Y:S02]  /*0930*/  FADD R19, -R0, R19 ;  /* 0x0000001300137221 */ /* 0x000fe40000000100 */
[----:B------:R-:W-:Y:S02]  /*0940*/  @!P0 FFMA.RM R15, R15, R14, 12582913 ;  /* 0x4b4000010f0f8423 */ /* 0x000fe4000000400e */
[----:B------:R-:W-:Y:S02]  /*0950*/  FFMA.SAT R17, R19, R12, 0.5 ;  /* 0x3f00000013117423 */ /* 0x000fe4000000200c */
[----:B------:R-:W-:Y:S02]  /*0960*/  @!P0 FADD R18, R15, -12583039 ;  /* 0xcb40007f0f128421 */ /* 0x000fe40000000000 */
[----:B------:R-:W-:-:S02]  /*0970*/  FFMA.RM R17, R17, R14, 12582913 ;  /* 0x4b40000111117423 */ /* 0x000fc4000000400e */
[----:B------:R-:W-:-:S04]  /*0980*/  @!P0 FFMA R18, R21, 1.4426950216293334961, -R18 ;  /* 0x3fb8aa3b15128823 */ /* 0x000fc80000000812 */
[----:B------:R-:W-:Y:S01]  /*0990*/  @!P0 FFMA R20, R21, 1.925963033500011079e-08, R18 ;  /* 0x32a5706015148823 */ /* 0x000fe20000000012 */
[----:B------:R-:W-:-:S03]  /*09a0*/  FADD R18, R17, -12583039 ;  /* 0xcb40007f11127421 */ /* 0x000fc60000000000 */
[----:B------:R-:W0:Y:S01]  /*09b0*/  @!P0 MUFU.EX2 R29, R20 ;  /* 0x00000014001d8308 */ /* 0x000e220000000800 */
[----:B------:R-:W-:-:S04]  /*09c0*/  FFMA R18, R19, 1.4426950216293334961, -R18 ;  /* 0x3fb8aa3b13127823 */ /* 0x000fc80000000812 */
[----:B------:R-:W-:Y:S01]  /*09d0*/  FFMA R27, R19, 1.925963033500011079e-08, R18 ;  /* 0x32a57060131b7823 */ /* 0x000fe20000000012 */
[--C-:B------:R-:W-:Y:S01]  /*09e0*/  @!P1 FADD R19, R0, -R25.reuse ;  /* 0x8000001900139221 */ /* 0x100fe20000000000 */
[----:B------:R-:W-:Y:S02]  /*09f0*/  @!P1 MOV R0, R25 ;  /* 0x0000001900009202 */ /* 0x000fe40000000f00 */
[----:B------:R-:W-:Y:S01]  /*0a00*/  @!P0 SHF.L.U32 R18, R15, 0x17, RZ ;  /* 0x000000170f128819 */ /* 0x000fe200000006ff */
[----:B------:R-:W-:Y:S01]  /*0a10*/  @!P1 FFMA.SAT R21, R19, R12, 0.5 ;  /* 0x3f00000013159423 */ /* 0x000fe2000000200c */
[C---:B----4-:R-:W-:Y:S01]  /*0a20*/  FSETP.GEU.AND P2, PT, R0.reuse, R23, PT ;  /* 0x000000170000720b */ /* 0x050fe20003f4e000 */
[----:B------:R-:W1:Y:S01]  /*0a30*/  MUFU.EX2 R27, R27 ;  /* 0x0000001b001b7308 */ /* 0x000e620000000800 */
[----:B------:R-:W-:Y:S01]  /*0a40*/  FADD R25, -R0, R25 ;  /* 0x0000001900197221 */ /* 0x000fe20000000100 */
[----:B------:R-:W-:Y:S01]  /*0a50*/  @!P1 FFMA.RM R15, R21, R14, 12582913 ;  /* 0x4b400001150f9423 */ /* 0x000fe2000000400e */
[----:B0-----:R-:W-:-:S03]  /*0a60*/  @!P0 FMUL R21, R18, R29 ;  /* 0x0000001d12158220 */ /* 0x001fc60000400000 */
[----:B------:R-:W-:Y:S01]  /*0a70*/  @!P1 FADD R18, R15, -12583039 ;  /* 0xcb40007f0f129421 */ /* 0x000fe20000000000 */
[----:B------:R-:W-:Y:S01]  /*0a80*/  SHF.L.U32 R29, R17, 0x17, RZ ;  /* 0x00000017111d7819 */ /* 0x000fe200000006ff */
[----:B------:R-:W-:Y:S01]  /*0a90*/  FFMA.SAT R17, R25, R12, 0.5 ;  /* 0x3f00000019117423 */ /* 0x000fe2000000200c */
[----:B------:R-:W-:Y:S01]  /*0aa0*/  @!P0 FMUL R16, R16, R21 ;  /* 0x0000001510108220 */ /* 0x000fe20000400000 */
[----:B------:R-:W-:Y:S02]  /*0ab0*/  @!P1 FFMA R18, R19, 1.4426950216293334961, -R18 ;  /* 0x3fb8aa3b13129823 */ /* 0x000fe40000000812 */
[--C-:B------:R-:W-:Y:S01]  /*0ac0*/  @!P2 FADD R21, R0, -R23.reuse ;  /* 0x800000170015a221 */ /* 0x100fe20000000000 */
[----:B------:R-:W-:Y:S01]  /*0ad0*/  FFMA.RM R17, R17, R14, 12582913 ;  /* 0x4b40000111117423 */ /* 0x000fe2000000400e */
[----:B------:R-:W-:Y:S01]  /*0ae0*/  @!P1 FFMA R24, R19, 1.925963033500011079e-08, R18 ;  /* 0x32a5706013189823 */ /* 0x000fe20000000012 */
[----:B------:R-:W-:Y:S01]  /*0af0*/  @!P2 MOV R0, R23 ;  /* 0x000000170000a202 */ /* 0x000fe20000000f00 */
[----:B------:R-:W-:Y:S01]  /*0b00*/  @!P2 FFMA.SAT R19, R21, R12, 0.5 ;  /* 0x3f0000001513a423 */ /* 0x000fe2000000200c */
[----:B------:R-:W-:Y:S01]  /*0b10*/  FADD R20, R17, -12583039 ;  /* 0xcb40007f11147421 */ /* 0x000fe20000000000 */
[----:B-1----:R-:W-:Y:S01]  /*0b20*/  FFMA R16, R29, R27, R16 ;  /* 0x0000001b1d107223 */ /* 0x002fe20000000010 */
[C---:B-----5:R-:W-:Y:S01]  /*0b30*/  FSETP.GEU.AND P0, PT, R0.reuse, R13, PT ;  /* 0x0000000d0000720b */ /* 0x060fe20003f0e000 */
[----:B------:R-:W-:Y:S01]  /*0b40*/  @!P2 FFMA.RM R18, R19, R14, 12582913 ;  /* 0x4b4000011312a423 */ /* 0x000fe2000000400e */
[----:B------:R-:W-:Y:S01]  /*0b50*/  FADD R23, -R0, R23 ;  /* 0x0000001700177221 */ /* 0x000fe20000000100 */
[----:B------:R-:W-:Y:S01]  /*0b60*/  FFMA R22, R25, 1.4426950216293334961, -R20 ;  /* 0x3fb8aa3b19167823 */ /* 0x000fe20000000814 */
[----:B------:R0:W1:Y:S01]  /*0b70*/  @!P1 MUFU.EX2 R19, R24 ;  /* 0x0000001800139308 */ /* 0x0000620000000800 */
[C---:B------:R-:W-:Y:S01]  /*0b80*/  @!P2 FADD R20, R18.reuse, -12583039 ;  /* 0xcb40007f1214a421 */ /* 0x040fe20000000000 */
[----:B------:R-:W-:Y:S01]  /*0b90*/  FFMA.SAT R27, R23, R12, 0.5 ;  /* 0x3f000000171b7423 */ /* 0x000fe2000000200c */
[----:B------:R-:W-:Y:S01]  /*0ba0*/  FFMA R25, R25, 1.925963033500011079e-08, R22 ;  /* 0x32a5706019197823 */ /* 0x000fe20000000016 */
[----:B------:R-:W-:Y:S01]  /*0bb0*/  SHF.L.U32 R17, R17, 0x17, RZ ;  /* 0x0000001711117819 */ /* 0x000fe200000006ff */
[----:B------:R-:W-:Y:S01]  /*0bc0*/  @!P2 FFMA R22, R21, 1.4426950216293334961, -R20 ;  /* 0x3fb8aa3b1516a823 */ /* 0x000fe20000000814 */
[----:B------:R-:W-:Y:S01]  /*0bd0*/  FFMA.RM R20, R27, R14, 12582913 ;  /* 0x4b4000011b147423 */ /* 0x000fe2000000400e */
[----:B------:R-:W-:-:S02]  /*0be0*/  @!P2 SHF.L.U32 R18, R18, 0x17, RZ ;  /* 0x000000171212a819 */ /* 0x000fc400000006ff */
[----:B------:R-:W-:Y:S01]  /*0bf0*/  @!P2 FFMA R21, R21, 1.925963033500011079e-08, R22 ;  /* 0x32a570601515a823 */ /* 0x000fe20000000016 */
[----:B------:R-:W-:Y:S01]  /*0c00*/  FADD R22, R20, -12583039 ;  /* 0xcb40007f14167421 */ /* 0x000fe20000000000 */
[----:B0-----:R-:W-:Y:S01]  /*0c10*/  @!P1 SHF.L.U32 R24, R15, 0x17, RZ ;  /* 0x000000170f189819 */ /* 0x001fe200000006ff */
[----:B------:R-:W0:Y:S02]  /*0c20*/  MUFU.EX2 R25, R25 ;  /* 0x0000001900197308 */ /* 0x000e240000000800 */
[C---:B------:R-:W-:Y:S02]  /*0c30*/  FFMA R22, R23.reuse, 1.4426950216293334961, -R22 ;  /* 0x3fb8aa3b17167823 */ /* 0x040fe40000000816 */
[----:B-1----:R-:W-:Y:S02]  /*0c40*/  @!P1 FMUL R19, R24, R19 ;  /* 0x0000001318139220 */ /* 0x002fe40000400000 */
[----:B------:R-:W-:Y:S02]  /*0c50*/  FFMA R22, R23, 1.925963033500011079e-08, R22 ;  /* 0x32a5706017167823 */ /* 0x000fe40000000016 */
[----:B------:R-:W1:Y:S01]  /*0c60*/  @!P2 MUFU.EX2 R15, R21 ;  /* 0x00000015000fa308 */ /* 0x000e620000000800 */
[----:B------:R-:W-:-:S07]  /*0c70*/  @!P1 FMUL R16, R19, R16 ;  /* 0x0000001013109220 */ /* 0x000fce0000400000 */
[----:B------:R-:W2:Y:S01]  /*0c80*/  MUFU.EX2 R22, R22 ;  /* 0x0000001600167308 */ /* 0x000ea20000000800 */
[----:B0-----:R-:W-:Y:S01]  /*0c90*/  FFMA R16, R17, R25, R16 ;  /* 0x0000001911107223 */ /* 0x001fe20000000010 */
[----:B-1----:R-:W-:Y:S01]  /*0ca0*/  @!P2 FMUL R18, R18, R15 ;  /* 0x0000000f1212a220 */ /* 0x002fe20000400000 */
[----:B------:R-:W-:-:S03]  /*0cb0*/  SHF.L.U32 R15, R20, 0x17, RZ ;  /* 0x00000017140f7819 */ /* 0x000fc600000006ff */
[----:B------:R-:W-:-:S04]  /*0cc0*/  @!P2 FMUL R16, R18, R16 ;  /* 0x000000101210a220 */ /* 0x000fc80000400000 */
[----:B--2---:R-:W-:Y:S01]  /*0cd0*/  FFMA R15, R15, R22, R16 ;  /* 0x000000160f0f7223 */ /* 0x004fe20000000010 */
        /* <DEDUP_REMOVED lines=12> */
.L_x_100:
[----:B------:R-:W-:Y:S05]  /*0da0*/  BSYNC.RECONVERGENT B3 ;  /* 0x0000000000037941 */ /* 0x000fea0003800200 */
.L_x_99:
[----:B------:R-:W-:Y:S01]  /*0db0*/  FADD R13, -R0, R13 ;  /* 0x0000000d000d7221 */ /* 0x000fe20000000100 */
[----:B------:R-:W-:Y:S02]  /*0dc0*/  IADD3 R11, PT, PT, R11, 0x4, RZ ;  /* 0x000000040b0b7810 */ /* 0x000fe40007ffe0ff */
[----:B------:R-:W-:Y:S01]  /*0dd0*/  IADD3 R8, P1, PT, R8, 0x200, RZ ;  /* 0x0000020008087810 */ /* 0x000fe20007f3e0ff */
[----:B------:R-:W-:Y:S01]  /*0de0*/  FFMA.SAT R17, R13, R12, 0.5 ;  /* 0x3f0000000d117423 */ /* 0x000fe2000000200c */
[----:B------:R-:W-:Y:S02]  /*0df0*/  ISETP.NE.AND P0, PT, R11, RZ, PT ;  /* 0x000000ff0b00720c */ /* 0x000fe40003f05270 */
[----:B------:R-:W-:Y:S01]  /*0e00*/  IADD3.X R9, PT, PT, RZ, R9, RZ, P1, !PT ;  /* 0x00000009ff097210 */ /* 0x000fe20000ffe4ff */
[----:B------:R-:W-:Y:S01]  /*0e10*/  FFMA.RM R17, R17, R14, 12582913 ;  /* 0x4b40000111117423 */ /* 0x000fe2000000400e */
[----:B------:R-:W-:-:S03]  /*0e20*/  IADD3 R10, PT, PT, R10, 0x80, RZ ;  /* 0x000000800a0a7810 */ /* 0x000fc60007ffe0ff */
[C---:B------:R-:W-:Y:S01]  /*0e30*/  FADD R12, R17.reuse, -12583039 ;  /* 0xcb40007f110c7421 */ /* 0x040fe20000000000 */
[----:B------:R-:W-:-:S03]  /*0e40*/  SHF.L.U32 R16, R17, 0x17, RZ ;  /* 0x0000001711107819 */ /* 0x000fc600000006ff */
[----:B------:R-:W-:-:S04]  /*0e50*/  FFMA R12, R13, 1.4426950216293334961, -R12 ;  /* 0x3fb8aa3b0d0c7823 */ /* 0x000fc8000000080c */
[----:B------:R-:W-:-:S06]  /*0e60*/  FFMA R12, R13, 1.925963033500011079e-08, R12 ;  /* 0x32a570600d0c7823 */ /* 0x000fcc000000000c */
[----:B------:R-:W0:Y:S02]  /*0e70*/  MUFU.EX2 R12, R12 ;  /* 0x0000000c000c7308 */ /* 0x000e240000000800 */
[----:B0-----:R-:W-:Y:S01]  /*0e80*/  FFMA R16, R16, R12, R15 ;  /* 0x0000000c10107223 */ /* 0x001fe2000000000f */
[----:B------:R-:W-:Y:S06]  /*0e90*/  @P0 BRA `(.L_x_101) ;  /* 0xfffffff800740947 */ /* 0x000fec000383ffff */
.L_x_98:
[----:B------:R-:W-:Y:S05]  /*0ea0*/  BSYNC.RECONVERGENT B2 ;  /* 0x0000000000027941 */ /* 0x000fea0003800200 */
.L_x_97:
[----:B------:R-:W-:Y:S02]  /*0eb0*/  MOV R8, R16 ;  /* 0x0000001000087202 */ /* 0x000fe40000000f00 */
[----:B------:R-:W-:-:S07]  /*0ec0*/  IADD3 R9, PT, PT, R10, 0x20, RZ ;  /* 0x000000200a097810 */ /* 0x000fce0007ffe0ff */
.L_x_94:
[----:B------:R-:W-:Y:S05]  /*0ed0*/  BSYNC.RECONVERGENT B1 ;  /* 0x0000000000017941 */ /* 0x000fea0003800200 */
.L_x_93:
[----:B------:R-:W-:-:S13]  /*0ee0*/  LOP3.LUT P0, R7, R7, 0x3, RZ, 0xc0, !PT ;  /* 0x0000000307077812 */ /* 0x000fda000780c0ff */
[----:B------:R-:W-:Y:S05]  /*0ef0*/  @!P0 BRA `(.L_x_92) ;  /* 0x00000004005c8947 */ /* 0x000fea0003800000 */
[----:B------:R-:W-:Y:S01]  /*0f00*/  ISETP.NE.AND P0, PT, R7, 0x1, PT ;  /* 0x000000010700780c */ /* 0x000fe20003f05270 */
[----:B------:R-:W-:-:S12]  /*0f10*/  BSSY.RECONVERGENT B1, `(.L_x_102) ;  /* 0x0000035000017945 */ /* 0x000fd80003800200 */
[----:B------:R-:W-:Y:S05]  /*0f20*/  @!P0 BRA `(.L_x_103) ;  /* 0x0000000000cc8947 */ /* 0x000fea0003800000 */
[----:B------:R-:W-:-:S05]  /*0f30*/  IMAD.WIDE.U32 R12, R9, 0x4, R4 ;  /* 0x00000004090c7825 */ /* 0x000fca00078e0004 */
[----:B------:R-:W2:Y:S04]  /*0f40*/  LDG.E R17, desc[UR4][R12.64] ;  /* 0x000000040c117981 */ /* 0x000ea8000c1e1900 */
[----:B------:R-:W3:Y:S01]  /*0f50*/  LDG.E R7, desc[UR4][R12.64+0x80] ;  /* 0x000080040c077981 */ /* 0x000ee2000c1e1900 */
[----:B------:R-:W-:Y:S01]  /*0f60*/  HFMA2 R10, -RZ, RZ, 0.96630859375, -0.0022525787353515625 ;  /* 0x3bbb989dff0a7431 */ /* 0x000fe200000001ff */
[----:B------:R-:W-:Y:S01]  /*0f70*/  MOV R11, 0x437c0000 ;  /* 0x437c0000000b7802 */ /* 0x000fe20000000f00 */
[----:B------:R-:W-:Y:S01]  /*0f80*/  BSSY.RECONVERGENT B2, `(.L_x_104) ;  /* 0x0000023000027945 */ /* 0x000fe20003800200 */
[----:B--2--5:R-:W-:-:S13]  /*0f90*/  FSETP.GEU.AND P0, PT, R0, R17, PT ;  /* 0x000000110000720b */ /* 0x024fda0003f0e000 */
[----:B------:R-:W-:Y:S01]  /*0fa0*/  @!P0 FADD R15, R0, -R17 ;  /* 0x80000011000f8221 */ /* 0x000fe20000000000 */
[----:B------:R-:W-:-:S03]  /*0fb0*/  @!P0 MOV R0, R17 ;  /* 0x0000001100008202 */ /* 0x000fc60000000f00 */
[-C--:B------:R-:W-:Y:S01]  /*0fc0*/  @!P0 FFMA.SAT R14, R15, R10.reuse, 0.5 ;  /* 0x3f0000000f0e8423 */ /* 0x080fe2000000200a */
[C---:B---3--:R-:W-:Y:S01]  /*0fd0*/  FSETP.GEU.AND P1, PT, R0.reuse, R7, PT ;  /* 0x000000070000720b */ /* 0x048fe20003f2e000 */
[----:B------:R-:W-:Y:S02]  /*0fe0*/  FADD R17, -R0, R17 ;  /* 0x0000001100117221 */ /* 0x000fe40000000100 */
[-C--:B------:R-:W-:Y:S02]  /*0ff0*/  @!P0 FFMA.RM R14, R14, R11.reuse, 12582913 ;  /* 0x4b4000010e0e8423 */ /* 0x080fe4000000400b */
[----:B------:R-:W-:Y:S02]  /*1000*/  FFMA.SAT R18, R17, R10, 0.5 ;  /* 0x3f00000011127423 */ /* 0x000fe4000000200a */
[C---:B------:R-:W-:Y:S01]  /*1010*/  @!P0 FADD R16, R14.reuse, -12583039 ;  /* 0xcb40007f0e108421 */ /* 0x040fe20000000000 */
[----:B------:R-:W-:Y:S01]  /*1020*/  @!P0 SHF.L.U32 R14, R14, 0x17, RZ ;  /* 0x000000170e0e8819 */ /* 0x000fe200000006ff */
[----:B------:R-:W-:-:S02]  /*1030*/  FFMA.RM R18, R18, R11, 12582913 ;  /* 0x4b40000112127423 */ /* 0x000fc4000000400b */
[C---:B------:R-:W-:Y:S02]  /*1040*/  @!P0 FFMA R16, R15.reuse, 1.4426950216293334961, -R16 ;  /* 0x3fb8aa3b0f108823 */ /* 0x040fe40000000810 */
[C---:B------:R-:W-:Y:S02]  /*1050*/  FADD R12, R18.reuse, -12583039 ;  /* 0xcb40007f120c7421 */ /* 0x040fe40000000000 */
[----:B------:R-:W-:Y:S01]  /*1060*/  @!P0 FFMA R16, R15, 1.925963033500011079e-08, R16 ;  /* 0x32a570600f108823 */ /* 0x000fe20000000010 */
[----:B------:R-:W-:Y:S01]  /*1070*/  SHF.L.U32 R15, R18, 0x17, RZ ;  /* 0x00000017120f7819 */ /* 0x000fe200000006ff */
[C---:B------:R-:W-:Y:S02]  /*1080*/  FFMA R12, R17.reuse, 1.4426950216293334961, -R12 ;  /* 0x3fb8aa3b110c7823 */ /* 0x040fe4000000080c */
[----:B------:R-:W0:Y:S02]  /*1090*/  @!P0 MUFU.EX2 R13, R16 ;  /* 0x00000010000d8308 */ /* 0x000e240000000800 */
[----:B------:R-:W-:-:S06]  /*10a0*/  FFMA R12, R17, 1.925963033500011079e-08, R12 ;  /* 0x32a57060110c7823 */ /* 0x000fcc000000000c */
[----:B------:R-:W1:Y:S01]  /*10b0*/  MUFU.EX2 R12, R12 ;  /* 0x0000000c000c7308 */ /* 0x000e620000000800 */
        /* <DEDUP_REMOVED lines=15> */
.L_x_105:
[----:B------:R-:W-:Y:S05]  /*11b0*/  BSYNC.RECONVERGENT B2 ;  /* 0x0000000000027941 */ /* 0x000fea0003800200 */
.L_x_104:
[----:B------:R-:W-:Y:S01]  /*11c0*/  FADD R7, -R0, R7 ;  /* 0x0000000700077221 */ /* 0x000fe20000000100 */
[----:B------:R-:W-:-:S03]  /*11d0*/  IADD3 R9, PT, PT, R9, 0x40, RZ ;  /* 0x0000004009097810 */ /* 0x000fc60007ffe0ff */
[----:B------:R-:W-:-:S04]  /*11e0*/  FFMA.SAT R10, R7, R10, 0.5 ;  /* 0x3f000000070a7423 */ /* 0x000fc8000000200a */
[----:B------:R-:W-:-:S04]  /*11f0*/  FFMA.RM R10, R10, R11, 12582913 ;  /* 0x4b4000010a0a7423 */ /* 0x000fc8000000400b */
[----:B------:R-:W-:-:S04]  /*1200*/  FADD R12, R10, -12583039 ;  /* 0xcb40007f0a0c7421 */ /* 0x000fc80000000000 */
[----:B------:R-:W-:-:S04]  /*1210*/  FFMA R12, R7, 1.4426950216293334961, -R12 ;  /* 0x3fb8aa3b070c7823 */ /* 0x000fc8000000080c */
[----:B------:R-:W-:Y:S01]  /*1220*/  FFMA R12, R7, 1.925963033500011079e-08, R12 ;  /* 0x32a57060070c7823 */ /* 0x000fe2000000000c */
[----:B------:R-:W-:-:S05]  /*1230*/  SHF.L.U32 R7, R10, 0x17, RZ ;  /* 0x000000170a077819 */ /* 0x000fca00000006ff */
[----:B------:R-:W0:Y:S02]  /*1240*/  MUFU.EX2 R12, R12 ;  /* 0x0000000c000c7308 */ /* 0x000e240000000800 */
[----:B0-----:R-:W-:-:S07]  /*1250*/  FFMA R8, R7, R12, R8 ;  /* 0x0000000c07087223 */ /* 0x001fce0000000008 */
.L_x_103:
[----:B------:R-:W-:Y:S05]  /*1260*/  BSYNC.RECONVERGENT B1 ;  /* 0x0000000000017941 */ /* 0x000fea0003800200 */
.L_x_102:
[----:B------:R-:W-:-:S13]  /*1270*/  LOP3.LUT P0, RZ, R3, 0x20, RZ, 0xc0, !PT ;  /* 0x0000002003ff7812 */ /* 0x000fda000780c0ff */
[----:B------:R-:W-:Y:S05]  /*1280*/  @P0 BRA `(.L_x_92) ;  /* 0x0000000000780947 */ /* 0x000fea0003800000 */
[----:B------:R-:W-:-:S05]  /*1290*/  IMAD.WIDE.U32 R4, R9, 0x4, R4 ;  /* 0x0000000409047825 */ /* 0x000fca00078e0004 */
[----:B------:R-:W2:Y:S01]  /*12a0*/  LDG.E R7, desc[UR4][R4.64] ;  /* 0x0000000404077981 */ /* 0x000ea2000c1e1900 */
[----:B------:R-:W-:Y:S01]  /*12b0*/  BSSY.RECONVERGENT B1, `(.L_x_106) ;  /* 0x0000011000017945 */ /* 0x000fe20003800200 */
[----:B------:R-:W-:Y:S01]  /*12c0*/  HFMA2 R10, -RZ, RZ, 0.96630859375, -0.0022525787353515625 ;  /* 0x3bbb989dff0a7431 */ /* 0x000fe200000001ff */
[----:B--2--5:R-:W-:-:S13]  /*12d0*/  FSETP.GEU.AND P0, PT, R0, R7, PT ;  /* 0x000000070000720b */ /* 0x024fda0003f0e000 */
[----:B------:R-:W-:Y:S05]  /*12e0*/  @P0 BRA `(.L_x_107) ;  /* 0x0000000000340947 */ /* 0x000fea0003800000 */
        /* <DEDUP_REMOVED lines=13> */
.L_x_107:
[----:B------:R-:W-:Y:S05]  /*13c0*/  BSYNC.RECONVERGENT B1 ;  /* 0x0000000000017941 */ /* 0x000fea0003800200 */
.L_x_106:
[----:B------:R-:W-:Y:S01]  /*13d0*/  FADD R3, -R0, R7 ;  /* 0x0000000700037221 */ /* 0x000fe20000000100 */
[----:B------:R-:W-:-:S03]  /*13e0*/  MOV R5, 0x437c0000 ;  /* 0x437c000000057802 */ /* 0x000fc60000000f00 */
        /* <DEDUP_REMOVED lines=8> */
.L_x_92:
[----:B------:R-:W-:Y:S05]  /*1470*/  BSYNC.RECONVERGENT B0 ;  /* 0x0000000000007941 */ /* 0x000fea0003800200 */
.L_x_91:
[----:B-----5:R-:W0:Y:S01]  /*1480*/  SHFL.DOWN PT, R3, R0, 0x10, 0x1f ;  /* 0x0a001f0000037f89 */ /* 0x020e2200000e0000 */
[----:B------:R-:W-:Y:S01]  /*1490*/  HFMA2 R9, -RZ, RZ, 0.96630859375, -0.0022525787353515625 ;  /* 0x3bbb989dff097431 */ /* 0x000fe200000001ff */
[----:B------:R-:W-:Y:S01]  /*14a0*/  MOV R12, 0x437c0000 ;  /* 0x437c0000000c7802 */ /* 0x000fe20000000f00 */
[----:B------:R-:W1:Y:S02]  /*14b0*/  LDCU UR8, c[0x0][0x38c] ;  /* 0x00007180ff0877ac */ /* 0x000e640008000800 */
[----:B-1----:R-:W-:Y:S02]  /*14c0*/  ISETP.GE.AND P0, PT, R2, UR8, PT ;  /* 0x0000000802007c0c */ /* 0x002fe4000bf06270 */
[----:B0-----:R-:W-:-:S05]  /*14d0*/  FMNMX R3, R3, R0, !PT ;  /* 0x0000000003037209 */ /* 0x001fca0007800000 */
[----:B------:R-:W0:Y:S02]  /*14e0*/  SHFL.DOWN PT, R4, R3, 0x8, 0x1f ;  /* 0x09001f0003047f89 */ /* 0x000e2400000e0000 */
[----:B0-----:R-:W-:-:S05]  /*14f0*/  FMNMX R4, R3, R4, !PT ;  /* 0x0000000403047209 */ /* 0x001fca0007800000 */
[----:B------:R-:W0:Y:S02]  /*1500*/  SHFL.DOWN PT, R5, R4, 0x4, 0x1f ;  /* 0x08801f0004057f89 */ /* 0x000e2400000e0000 */
[----:B0-----:R-:W-:-:S05]  /*1510*/  FMNMX R5, R4, R5, !PT ;  /* 0x0000000504057209 */ /* 0x001fca0007800000 */
[----:B------:R-:W0:Y:S02]  /*1520*/  SHFL.DOWN PT, R10, R5, 0x2, 0x1f ;  /* 0x08401f00050a7f89 */ /* 0x000e2400000e0000 */
[----:B0-----:R-:W-:-:S05]  /*1530*/  FMNMX R10, R5, R10, !PT ;  /* 0x0000000a050a7209 */ /* 0x001fca0007800000 */
[----:B------:R-:W0:Y:S02]  /*1540*/  SHFL.DOWN PT, R7, R10, 0x1, 0x1f ;  /* 0x08201f000a077f89 */ /* 0x000e2400000e0000 */
[----:B0-----:R-:W-:-:S06]  /*1550*/  FMNMX R7, R10, R7, !PT ;  /* 0x000000070a077209 */ /* 0x001fcc0007800000 */
[----:B------:R-:W0:Y:S02]  /*1560*/  SHFL.IDX PT, R7, R7, RZ, 0x1f ;  /* 0x00001fff07077589 */ /* 0x000e2400000e0000 */
[----:B0-----:R-:W-:-:S04]  /*1570*/  FADD R0, -R7, R0 ;  /* 0x0000000007007221 */ /* 0x001fc80000000100 */
[----:B------:R-:W-:-:S04]  /*1580*/  FFMA.SAT R3, R0, R9, 0.5 ;  /* 0x3f00000000037423 */ /* 0x000fc80000002009 */
[----:B------:R-:W-:-:S04]  /*1590*/  FFMA.RM R3, R3, R12, 12582913 ;  /* 0x4b40000103037423 */ /* 0x000fc8000000400c */
[C---:B------:R-:W-:Y:S01]  /*15a0*/  FADD R9, R3.reuse, -12583039 ;  /* 0xcb40007f03097421 */ /* 0x040fe20000000000 */
[----:B------:R-:W-:-:S03]  /*15b0*/  SHF.L.U32 R3, R3, 0x17, RZ ;  /* 0x0000001703037819 */ /* 0x000fc600000006ff */
[----:B------:R-:W-:-:S04]  /*15c0*/  FFMA R9, R0, 1.4426950216293334961, -R9 ;  /* 0x3fb8aa3b00097823 */ /* 0x000fc80000000809 */
[----:B------:R-:W-:-:S04]  /*15d0*/  FFMA R9, R0, 1.925963033500011079e-08, R9 ;  /* 0x32a5706000097823 */ /* 0x000fc80000000009 */
[----:B------:R-:W0:Y:S02]  /*15e0*/  MUFU.EX2 R0, R9 ;  /* 0x0000000900007308 */ /* 0x000e240000000800 */
[----:B0-----:R-:W-:-:S04]  /*15f0*/  FMUL R3, R3, R0 ;  /* 0x0000000003037220 */ /* 0x001fc80000400000 */
[----:B------:R-:W-:-:S05]  /*1600*/  FMUL R3, R3, R8 ;  /* 0x0000000803037220 */ /* 0x000fca0000400000 */
[----:B------:R-:W0:Y:S02]  /*1610*/  SHFL.DOWN PT, R0, R3, 0x10, 0x1f ;  /* 0x0a001f0003007f89 */ /* 0x000e2400000e0000 */
[----:B0-----:R-:W-:-:S05]  /*1620*/  FADD R0, R3, R0 ;  /* 0x0000000003007221 */ /* 0x001fca0000000000 */
[----:B------:R-:W0:Y:S02]  /*1630*/  SHFL.DOWN PT, R5, R0, 0x8, 0x1f ;  /* 0x09001f0000057f89 */ /* 0x000e2400000e0000 */
[----:B0-----:R-:W-:-:S05]  /*1640*/  FADD R5, R0, R5 ;  /* 0x0000000500057221 */ /* 0x001fca0000000000 */
[----:B------:R-:W0:Y:S02]  /*1650*/  SHFL.DOWN PT, R4, R5, 0x4, 0x1f ;  /* 0x08801f0005047f89 */ /* 0x000e2400000e0000 */
[----:B0-----:R-:W-:-:S05]  /*1660*/  FADD R4, R5, R4 ;  /* 0x0000000405047221 */ /* 0x001fca0000000000 */
[----:B------:R-:W0:Y:S02]  /*1670*/  SHFL.DOWN PT, R11, R4, 0x2, 0x1f ;  /* 0x08401f00040b7f89 */ /* 0x000e2400000e0000 */
[----:B0-----:R-:W-:-:S05]  /*1680*/  FADD R11, R4, R11 ;  /* 0x0000000b040b7221 */ /* 0x001fca0000000000 */
[----:B------:R-:W0:Y:S02]  /*1690*/  SHFL.DOWN PT, R8, R11, 0x1, 0x1f ;  /* 0x08201f000b087f89 */ /* 0x000e2400000e0000 */
[----:B0-----:R-:W-:-:S06]  /*16a0*/  FADD R3, R11, R8 ;  /* 0x000000080b037221 */ /* 0x001fcc0000000000 */
[----:B------:R-:W0:Y:S01]  /*16b0*/  SHFL.IDX PT, R3, R3, RZ, 0x1f ;  /* 0x00001fff03037589 */ /* 0x000e2200000e0000 */
[----:B------:R-:W-:Y:S05]  /*16c0*/  @P0 EXIT ;  /* 0x000000000000094d */ /* 0x000fea0003800000 */
        /* <DEDUP_REMOVED lines=12> */
[----:B------:R-:W-:Y:S02]  /*1790*/  LOP3.LUT R2, R2, 0x60, R9, 0xf8, !PT ;  /* 0x0000006002027812 */ /* 0x000fe400078ef809 */
[----:B------:R-:W-:Y:S02]  /*17a0*/  IADD3 R9, PT, PT, -R0, RZ, RZ ;  /* 0x000000ff00097210 */ /* 0x000fe40007ffe1ff */
[----:B-1----:R-:W-:-:S04]  /*17b0*/  IADD3 R10, P0, PT, R4, UR6, RZ ;  /* 0x00000006040a7c10 */ /* 0x002fc8000ff1e0ff */
[----:B------:R-:W-:-:S09]  /*17c0*/  IADD3.X R11, PT, PT, R5, UR7, RZ, P0, !PT ;  /* 0x00000007050b7c10 */ /* 0x000fd200087fe4ff */
.L_x_112:
[----:B-1----:R-:W-:Y:S02]  /*17d0*/  MOV R4, R10 ;  /* 0x0000000a00047202 */ /* 0x002fe40000000f00 */
[----:B------:R-:W-:-:S05]  /*17e0*/  MOV R5, R11 ;  /* 0x0000000b00057202 */ /* 0x000fca0000000f00 */
[----:B------:R-:W2:Y:S01]  /*17f0*/  LDG.E R0, desc[UR4][R4.64] ;  /* 0x0000000404007981 */ /* 0x000ea2000c1e1900 */
[----:B------:R-:W-:Y:S01]  /*1800*/  HFMA2 R11, -RZ, RZ, 0.96630859375, -0.0022525787353515625 ;  /* 0x3bbb989dff0b7431 */ /* 0x000fe200000001ff */
[----:B------:R-:W-:Y:S01]  /*1810*/  MOV R13, 0x437c0000 ;  /* 0x437c0000000d7802 */ /* 0x000fe20000000f00 */
        /* <DEDUP_REMOVED lines=21> */
[----:B------:R-:W-:Y:S05]  /*1970*/  CALL.REL.NOINC `($__internal_2_$__cuda_sm3x_div_rn_noftz_f32_slowpath) ;  /* 0x0000000800047944 */ /* 0x000fea0003c00000 */
.L_x_111:
[----:B------:R-:W-:Y:S05]  /*1980*/  BSYNC.RECONVERGENT B1 ;  /* 0x0000000000017941 */ /* 0x000fea0003800200 */
.L_x_110:
[----:B------:R1:W-:Y:S01]  /*1990*/  STG.E desc[UR4][R4.64], R13 ;  /* 0x0000000d04007986 */ /* 0x0003e2000c101904 */
[----:B------:R-:W-:-:S04]  /*19a0*/  IADD3 R10, P0, PT, R4, 0x80, RZ ;  /* 0x00000080040a7810 */ /* 0x000fc80007f1e0ff */
[----:B------:R-:W-:Y:S01]  /*19b0*/  IADD3.X R11, PT, PT, RZ, R5, RZ, P0, !PT ;  /* 0x00000005ff0b7210 */ /* 0x000fe200007fe4ff */
[----:B------:R-:W-:Y:S08]  /*19c0*/  @P2 BRA `(.L_x_112) ;  /* 0xfffffffc00802947 */ /* 0x000ff0000383ffff */
.L_x_109:
[----:B------:R-:W-:Y:S05]  /*19d0*/  BSYNC.RECONVERGENT B0 ;  /* 0x0000000000007941 */ /* 0x000fea0003800200 */
.L_x_108:
        /* <DEDUP_REMOVED lines=9> */
.L_x_121:
        /* <DEDUP_REMOVED lines=25> */
[----:B------:R-:W-:Y:S05]  /*1c00*/  CALL.REL.NOINC `($__internal_2_$__cuda_sm3x_div_rn_noftz_f32_slowpath) ;  /* 0x0000000400607944 */ /* 0x000fea0003c00000 */
[----:B------:R-:W-:-:S07]  /*1c10*/  MOV R11, R13 ;  /* 0x0000000d000b7202 */ /* 0x000fce0000000f00 */
.L_x_114:
[----:B------:R-:W-:Y:S05]  /*1c20*/  BSYNC.RECONVERGENT B0 ;  /* 0x0000000000007941 */ /* 0x000fea0003800200 */
.L_x_113:
        /* <DEDUP_REMOVED lines=24> */
[----:B------:R-:W-:Y:S05]  /*1db0*/  CALL.REL.NOINC `($__internal_2_$__cuda_sm3x_div_rn_noftz_f32_slowpath) ;  /* 0x0000000000f47944 */ /* 0x000fea0003c00000 */
.L_x_116:
[----:B------:R-:W-:Y:S05]  /*1dc0*/  BSYNC.RECONVERGENT B0 ;  /* 0x0000000000007941 */ /* 0x000fea0003800200 */
.L_x_115:
        /* <DEDUP_REMOVED lines=25> */
[----:B------:R-:W-:-:S07]  /*1f60*/  MOV R11, R13 ;  /* 0x0000000d000b7202 */ /* 0x000fce0000000f00 */
.L_x_118:
[----:B------:R-:W-:Y:S05]  /*1f70*/  BSYNC.RECONVERGENT B0 ;  /* 0x0000000000007941 */ /* 0x000fea0003800200 */
.L_x_117:
        /* <DEDUP_REMOVED lines=25> */
.L_x_120:
[----:B------:R-:W-:Y:S05]  /*2110*/  BSYNC.RECONVERGENT B0 ;  /* 0x0000000000007941 */ /* 0x000fea0003800200 */
.L_x_119:
[----:B------:R1:W-:Y:S01]  /*2120*/  STG.E desc[UR4][R4.64+0x80], R13 ;  /* 0x0000800d04007986 */ /* 0x0003e2000c101904 */
[----:B------:R-:W-:Y:S02]  /*2130*/  IADD3 R2, PT, PT, R2, 0x80, RZ ;  /* 0x0000008002027810 */ /* 0x000fe40007ffe0ff */
[----:B------:R-:W-:Y:S02]  /*2140*/  IADD3 R0, P1, PT, R4, 0x200, RZ ;  /* 0x0000020004007810 */ /* 0x000fe40007f3e0ff */
[----:B------:R-:W-:Y:S02]  /*2150*/  ISETP.GE.AND P0, PT, R2, UR8, PT ;  /* 0x0000000802007c0c */ /* 0x000fe4000bf06270 */
[----:B------:R-:W-:-:S11]  /*2160*/  IADD3.X R9, PT, PT, RZ, R5, RZ, P1, !PT ;  /* 0x00000005ff097210 */ /* 0x000fd60000ffe4ff */
[----:B-1----:R-:W-:Y:S05]  /*2170*/  @!P0 BRA `(.L_x_121) ;  /* 0xfffffff8003c8947 */ /* 0x002fea000383ffff */
[----:B------:R-:W-:Y:S05]  /*2180*/  EXIT ;  /* 0x000000000000794d */ /* 0x000fea0003800000 */
        .weak           $__internal_2_$__cuda_sm3x_div_rn_noftz_f32_slowpath
        .type           $__internal_2_$__cuda_sm3x_div_rn_noftz_f32_slowpath,@function
        .size           $__internal_2_$__cuda_sm3x_div_rn_noftz_f32_slowpath,(.L_x_136 - $__internal_2_$__cuda_sm3x_div_rn_noftz_f32_slowpath)
$__internal_2_$__cuda_sm3x_div_rn_noftz_f32_slowpath:
        /* <DEDUP_REMOVED lines=35> */
.L_x_123:
        /* <DEDUP_REMOVED lines=51> */
.L_x_130:
[----:B------:R-:W-:-:S04]  /*26f0*/  LOP3.LUT R0, R0, 0x80000000, RZ, 0xc0, !PT ;  /* 0x8000000000007812 */ /* 0x000fc800078ec0ff */
[----:B------:R-:W-:Y:S01]  /*2700*/  LOP3.LUT R0, R0, 0x7f800000, RZ, 0xfc, !PT ;  /* 0x7f80000000007812 */ /* 0x000fe200078efcff */
[----:B------:R-:W-:Y:S06]  /*2710*/  BRA `(.L_x_131) ;  /* 0x0000000000047947 */ /* 0x000fec0003800000 */
.L_x_129:
[----:B------:R-:W-:-:S07]  /*2720*/  LEA R0, R11, R0, 0x17 ;  /* 0x000000000b007211 */ /* 0x000fce00078eb8ff */
.L_x_131:
[----:B------:R-:W-:Y:S05]  /*2730*/  BSYNC.RECONVERGENT B3 ;  /* 0x0000000000037941 */ /* 0x000fea0003800200 */
.L_x_128:
[----:B------:R-:W-:Y:S05]  /*2740*/  BRA `(.L_x_132) ;  /* 0x0000000000207947 */ /* 0x000fea0003800000 */
.L_x_127:
[----:B------:R-:W-:-:S04]  /*2750*/  LOP3.LUT R0, R13, 0x80000000, R0, 0x48, !PT ;  /* 0x800000000d007812 */ /* 0x000fc800078e4800 */
[----:B------:R-:W-:Y:S01]  /*2760*/  LOP3.LUT R0, R0, 0x7f800000, RZ, 0xfc, !PT ;  /* 0x7f80000000007812 */ /* 0x000fe200078efcff */
[----:B------:R-:W-:Y:S06]  /*2770*/  BRA `(.L_x_132) ;  /* 0x0000000000147947 */ /* 0x000fec0003800000 */
.L_x_126:
[----:B------:R-:W-:Y:S01]  /*2780*/  LOP3.LUT R0, R13, 0x80000000, R0, 0x48, !PT ;  /* 0x800000000d007812 */ /* 0x000fe200078e4800 */
[----:B------:R-:W-:Y:S06]  /*2790*/  BRA `(.L_x_132) ;  /* 0x00000000000c7947 */ /* 0x000fec0003800000 */
.L_x_125:
[----:B------:R-:W0:Y:S01]  /*27a0*/  MUFU.RSQ R0, -QNAN ;  /* 0xffc0000000007908 */ /* 0x000e220000001400 */
[----:B------:R-:W-:Y:S05]  /*27b0*/  BRA `(.L_x_132) ;  /* 0x0000000000047947 */ /* 0x000fea0003800000 */
.L_x_124:
[----:B------:R-:W-:-:S07]  /*27c0*/  FADD.FTZ R0, R0, R3 ;  /* 0x0000000300007221 */ /* 0x000fce0000010000 */
.L_x_132:
[----:B------:R-:W-:Y:S05]  /*27d0*/  BSYNC.RECONVERGENT B2 ;  /* 0x0000000000027941 */ /* 0x000fea0003800200 */
.L_x_122:
[----:B------:R-:W-:Y:S01]  /*27e0*/  HFMA2 R11, -RZ, RZ, 0, 0 ;  /* 0x00000000ff0b7431 */ /* 0x000fe200000001ff */
[----:B0-----:R-:W-:-:S03]  /*27f0*/  MOV R13, R0 ;  /* 0x00000000000d7202 */ /* 0x001fc60000000f00 */
[----:B------:R-:W-:Y:S05]  /*2800*/  RET.REL.NODEC R10 `(_Z33__kernel_fused_softmax_warp_levelPfii) ;  /* 0xffffffd40afc7950 */ /* 0x000fea0003c3ffff */
.L_x_133:
        /* <DEDUP_REMOVED lines=15> */
.L_x_136:


//--------------------- .nv.shared._Z41__kernel_fused_softmax_block_level_sharedPfii --------------------------
	.section	.nv.shared._Z41__kernel_fused_softmax_block_level_sharedPfii,"aw",@nobits
	.sectionflags	@""
	.align	4
.nv.shared._Z41__kernel_fused_softmax_block_level_sharedPfii:
	.zero		19456


//--------------------- .nv.shared.reserved.0     --------------------------
	.section	.nv.shared.reserved.0,"aw",@nobits
	.weak		__nv_reservedSMEM_offset_0_alias
	.size		__nv_reservedSMEM_offset_0_alias, 0, 64
	.other		__nv_reservedSMEM_offset_0_alias,@"STO_CUDA_RESERVED_SHARED STV_DEFAULT"
__nv_reservedSMEM_offset_0_alias:
	.zero		0
	.zero		64


//--------------------- .nv.shared._Z34__kernel_fused_softmax_block_levelPfii --------------------------
	.section	.nv.shared._Z34__kernel_fused_softmax_block_levelPfii,"aw",@nobits
	.sectionflags	@""
	.align	4
.nv.shared._Z34__kernel_fused_softmax_block_levelPfii:
	.zero		3072


//--------------------- .nv.constant0._Z41__kernel_fused_softmax_block_level_sharedPfii --------------------------
	.section	.nv.constant0._Z41__kernel_fused_softmax_block_level_sharedPfii,"a",@progbits
	.sectionflags	@""
	.align	4
.nv.constant0._Z41__kernel_fused_softmax_block_level_sharedPfii:
	.zero		912


//--------------------- .nv.constant0._Z34__kernel_fused_softmax_block_levelPfii --------------------------
	.section	.nv.constant0._Z34__kernel_fused_softmax_block_levelPfii,"a",@progbits
	.sectionflags	@""
	.align	4
.nv.constant0._Z34__kernel_fused_softmax_block_levelPfii:
	.zero		912


//--------------------- .nv.constant0._Z33__kernel_fused_softmax_warp_levelPfii --------------------------
	.section	.nv.constant0._Z33__kernel_fused_softmax_warp_levelPfii,"a",@progbits
	.sectionflags	@""
	.align	4
.nv.constant0._Z33__kernel_fused_softmax_warp_levelPfii:
	.zero		912


//--------------------- SYMBOLS --------------------------

	.type		.nv.reservedSmem.offset0,@object
	.size		.nv.reservedSmem.offset0,0x4
	.type		.nv.reservedSmem.cap,@object
	.size		.nv.reservedSmem.cap,0x4
